	.target	sm_90a

	.elftype	@"ET_EXEC"


//--------------------- .note.nv.tkinfo           --------------------------
	.section	.note.nv.tkinfo,"",@"SHT_NOTE"
	.sectionflags	@"SHF_NOTE_NV_TKINFO"
	.tkinfo
        /*0018*/ 	.word	0x00000002
        /*0030*/ 	.string	""
        /*0030*/ 	.string	"ptxas"
        /*0030*/ 	.string	"Cuda compilation tools, release 13.0, V13.0.88"
        /*0030*/ 	.string	"Build cuda_13.0.r13.0/compiler.36424714_0"
        /*0030*/ 	.string	"-arch sm_90a -m 64 "



//--------------------- .note.nv.cuinfo           --------------------------
	.section	.note.nv.cuinfo,"",@"SHT_NOTE"
	.sectionflags	@"SHF_NOTE_NV_CUINFO"
        /*0018*/ 	.short	0x0002
        /*001a*/ 	.short	0x005a
        /*001c*/ 	.short	0x0082
	.zero		2


//--------------------- .nv.info                  --------------------------
	.section	.nv.info,"",@"SHT_CUDA_INFO"
	.align	4


	//----- nvinfo : EIATTR_REGCOUNT
	.align		4
        /*0000*/ 	.byte	0x04, 0x2f
        /*0002*/ 	.short	(.L_15 - .L_14)
	.align		4
.L_14:
        /*0004*/ 	.word	index@(_ZN7cutlass13device_kernelINS_4gemm6kernel13GemmUniversalIN4cute5tupleIJiiiiEEENS1_10collective13CollectiveMmaINS1_34MainloopSm90TmaGmmaWarpSpecializedILi6ENS5_IJNS4_1CILi1EEESB_SB_EEENS1_32KernelTmaWarpSpecializedPingpongEEENS5_IJNSA_ILi64EEENSA_ILi128EEESF_EEENS_10bfloat16_tENS5_IJlSB_lEEESI_SJ_NS4_8TiledMMAINS4_8MMA_AtomIJNS4_4SM904GMMA28MMA_64x128x16_F32BF16BF16_SSILNSN_5MajorE0ELSP_0ELNSN_7ScaleInE1ELSQ_1EEEEEENS4_6LayoutISC_NS5_IJNSA_ILi0EEESU_SU_EEEEENS5_IJNS4_10UnderscoreESX_SX_EEEEENS4_13SM90_TMA_LOADENS4_14ComposedLayoutINS4_7SwizzleILi3ELi4ELi3EEENS4_18smem_ptr_flag_bitsILi16EEENST_INS5_IJNSA_ILi8EEESF_EEENS5_IJSF_SB_EEEEEEEvNS4_8identityES10_S1A_vS1B_EENS_8epilogue10collective6detail29Sm90TmaWarpSpecializedAdapterINS1E_15DefaultEpilogueISI_SJ_SJ_NS1D_6thread17LinearCombinationISI_Li1EffLNS1I_9ScaleType4KindE0ELNS_15FloatRoundStyleE2ESI_EENS1_15EpilogueDefaultEEEEEvvEEEEvNT_6ParamsE)
        /*0008*/ 	.word	0x000000a8


	//----- nvinfo : EIATTR_FRAME_SIZE
	.align		4
.L_15:
        /*000c*/ 	.byte	0x04, 0x11
        /*000e*/ 	.short	(.L_17 - .L_16)
	.align		4
.L_16:
        /*0010*/ 	.word	index@(_ZN7cutlass13device_kernelINS_4gemm6kernel13GemmUniversalIN4cute5tupleIJiiiiEEENS1_10collective13CollectiveMmaINS1_34MainloopSm90TmaGmmaWarpSpecializedILi6ENS5_IJNS4_1CILi1EEESB_SB_EEENS1_32KernelTmaWarpSpecializedPingpongEEENS5_IJNSA_ILi64EEENSA_ILi128EEESF_EEENS_10bfloat16_tENS5_IJlSB_lEEESI_SJ_NS4_8TiledMMAINS4_8MMA_AtomIJNS4_4SM904GMMA28MMA_64x128x16_F32BF16BF16_SSILNSN_5MajorE0ELSP_0ELNSN_7ScaleInE1ELSQ_1EEEEEENS4_6LayoutISC_NS5_IJNSA_ILi0EEESU_SU_EEEEENS5_IJNS4_10UnderscoreESX_SX_EEEEENS4_13SM90_TMA_LOADENS4_14ComposedLayoutINS4_7SwizzleILi3ELi4ELi3EEENS4_18smem_ptr_flag_bitsILi16EEENST_INS5_IJNSA_ILi8EEESF_EEENS5_IJSF_SB_EEEEEEEvNS4_8identityES10_S1A_vS1B_EENS_8epilogue10collective6detail29Sm90TmaWarpSpecializedAdapterINS1E_15DefaultEpilogueISI_SJ_SJ_NS1D_6thread17LinearCombinationISI_Li1EffLNS1I_9ScaleType4KindE0ELNS_15FloatRoundStyleE2ESI_EENS1_15EpilogueDefaultEEEEEvvEEEEvNT_6ParamsE)
        /*0014*/ 	.word	0x00000008


	//----- nvinfo : EIATTR_MIN_STACK_SIZE
	.align		4
.L_17:
        /*0018*/ 	.byte	0x04, 0x12
        /*001a*/ 	.short	(.L_19 - .L_18)
	.align		4
.L_18:
        /*001c*/ 	.word	index@(_ZN7cutlass13device_kernelINS_4gemm6kernel13GemmUniversalIN4cute5tupleIJiiiiEEENS1_10collective13CollectiveMmaINS1_34MainloopSm90TmaGmmaWarpSpecializedILi6ENS5_IJNS4_1CILi1EEESB_SB_EEENS1_32KernelTmaWarpSpecializedPingpongEEENS5_IJNSA_ILi64EEENSA_ILi128EEESF_EEENS_10bfloat16_tENS5_IJlSB_lEEESI_SJ_NS4_8TiledMMAINS4_8MMA_AtomIJNS4_4SM904GMMA28MMA_64x128x16_F32BF16BF16_SSILNSN_5MajorE0ELSP_0ELNSN_7ScaleInE1ELSQ_1EEEEEENS4_6LayoutISC_NS5_IJNSA_ILi0EEESU_SU_EEEEENS5_IJNS4_10UnderscoreESX_SX_EEEEENS4_13SM90_TMA_LOADENS4_14ComposedLayoutINS4_7SwizzleILi3ELi4ELi3EEENS4_18smem_ptr_flag_bitsILi16EEENST_INS5_IJNSA_ILi8EEESF_EEENS5_IJSF_SB_EEEEEEEvNS4_8identityES10_S1A_vS1B_EENS_8epilogue10collective6detail29Sm90TmaWarpSpecializedAdapterINS1E_15DefaultEpilogueISI_SJ_SJ_NS1D_6thread17LinearCombinationISI_Li1EffLNS1I_9ScaleType4KindE0ELNS_15FloatRoundStyleE2ESI_EENS1_15EpilogueDefaultEEEEEvvEEEEvNT_6ParamsE)
        /*0020*/ 	.word	0x00000008
.L_19:


//--------------------- .nv.compat                --------------------------
	.section	.nv.compat,"",@"SHT_CUDA_COMPAT_INFO"
	.align	4
        /*0000*/ 	.byte	0x02, 0x09, 0x01, 0x00, 0x02, 0x02, 0x04, 0x00, 0x02, 0x05, 0x05, 0x00, 0x03, 0x07, 0x01, 0x01
        /*0010*/ 	.byte	0x02, 0x03, 0x01, 0x00, 0x02, 0x06, 0x01, 0x00, 0x04, 0x0b, 0x08, 0x00, 0x00, 0x00, 0x00, 0x00
        /*0020*/ 	.byte	0x00, 0x00, 0x00, 0x00


//--------------------- .nv.info._ZN7cutlass13device_kernelINS_4gemm6kernel13GemmUniversalIN4cute5tupleIJiiiiEEENS1_10collective13CollectiveMmaINS1_34MainloopSm90TmaGmmaWarpSpecializedILi6ENS5_IJNS4_1CILi1EEESB_SB_EEENS1_32KernelTmaWarpSpecializedPingpongEEENS5_IJNSA_ILi64EEENSA_ILi128EEESF_EEENS_10bfloat16_tENS5_IJlSB_lEEESI_SJ_NS4_8TiledMMAINS4_8MMA_AtomIJNS4_4SM904GMMA28MMA_64x128x16_F32BF16BF16_SSILNSN_5MajorE0ELSP_0ELNSN_7ScaleInE1ELSQ_1EEEEEENS4_6LayoutISC_NS5_IJNSA_ILi0EEESU_SU_EEEEENS5_IJNS4_10UnderscoreESX_SX_EEEEENS4_13SM90_TMA_LOADENS4_14ComposedLayoutINS4_7SwizzleILi3ELi4ELi3EEENS4_18smem_ptr_flag_bitsILi16EEENST_INS5_IJNSA_ILi8EEESF_EEENS5_IJSF_SB_EEEEEEEvNS4_8identityES10_S1A_vS1B_EENS_8epilogue10collective6detail29Sm90TmaWarpSpecializedAdapterINS1E_15DefaultEpilogueISI_SJ_SJ_NS1D_6thread17LinearCombinationISI_Li1EffLNS1I_9ScaleType4KindE0ELNS_15FloatRoundStyleE2ESI_EENS1_15EpilogueDefaultEEEEEvvEEEEvNT_6ParamsE --------------------------
	.section	.nv.info._ZN7cutlass13device_kernelINS_4gemm6kernel13GemmUniversalIN4cute5tupleIJiiiiEEENS1_10collective13CollectiveMmaINS1_34MainloopSm90TmaGmmaWarpSpecializedILi6ENS5_IJNS4_1CILi1EEESB_SB_EEENS1_32KernelTmaWarpSpecializedPingpongEEENS5_IJNSA_ILi64EEENSA_ILi128EEESF_EEENS_10bfloat16_tENS5_IJlSB_lEEESI_SJ_NS4_8TiledMMAINS4_8MMA_AtomIJNS4_4SM904GMMA28MMA_64x128x16_F32BF16BF16_SSILNSN_5MajorE0ELSP_0ELNSN_7ScaleInE1ELSQ_1EEEEEENS4_6LayoutISC_NS5_IJNSA_ILi0EEESU_SU_EEEEENS5_IJNS4_10UnderscoreESX_SX_EEEEENS4_13SM90_TMA_LOADENS4_14ComposedLayoutINS4_7SwizzleILi3ELi4ELi3EEENS4_18smem_ptr_flag_bitsILi16EEENST_INS5_IJNSA_ILi8EEESF_EEENS5_IJSF_SB_EEEEEEEvNS4_8identityES10_S1A_vS1B_EENS_8epilogue10collective6detail29Sm90TmaWarpSpecializedAdapterINS1E_15DefaultEpilogueISI_SJ_SJ_NS1D_6thread17LinearCombinationISI_Li1EffLNS1I_9ScaleType4KindE0ELNS_15FloatRoundStyleE2ESI_EENS1_15EpilogueDefaultEEEEEvvEEEEvNT_6ParamsE,"",@"SHT_CUDA_INFO"
	.sectionflags	@""
	.align	4


	//----- nvinfo : EIATTR_CUDA_API_VERSION
	.align		4
        /*0000*/ 	.byte	0x04, 0x37
        /*0002*/ 	.short	(.L_21 - .L_20)
.L_20:
        /*0004*/ 	.word	0x00000082


	//----- nvinfo : EIATTR_KPARAM_INFO
	.align		4
.L_21:
        /*0008*/ 	.byte	0x04, 0x17
        /*000a*/ 	.short	(.L_23 - .L_22)
.L_22:
        /*000c*/ 	.word	0x00000000
        /*0010*/ 	.short	0x0000
        /*0012*/ 	.short	0x0070
        /*0014*/ 	.byte	0x00, 0xf0, 0x01, 0x10


	//----- nvinfo : EIATTR_SPARSE_MMA_MASK
	.align		4
.L_23:
        /*0018*/ 	.byte	0x03, 0x50
        /*001a*/ 	.short	0x0000


	//----- nvinfo : EIATTR_MAXREG_COUNT
	.align		4
        /*001c*/ 	.byte	0x03, 0x1b
        /*001e*/ 	.short	0x00a8


	//----- nvinfo : EIATTR_NUM_BARRIERS
	.align		4
        /*0020*/ 	.byte	0x02, 0x4c
        /*0022*/ 	.byte	0x01
	.zero		1


	//----- nvinfo : EIATTR_EXTERNS
	.align		4
        /*0024*/ 	.byte	0x04, 0x0f
        /*0026*/ 	.short	(.L_25 - .L_24)


	//   ....[0]....
	.align		4
.L_24:
        /*0028*/ 	.word	index@(__assertfail)


	//----- nvinfo : EIATTR_ANNOTATIONS
	.align		4
.L_25:
        /*002c*/ 	.byte	0x04, 0x55
        /*002e*/ 	.short	(.L_27 - .L_26)


	//   ....[0]....
.L_26:
        /*0030*/ 	.word	0x00000001
        /*0034*/ 	.byte	0x10, 0x0b, 0x00, 0x00, 0x01, 0x00, 0x00, 0x00, 0x30, 0x12, 0x00, 0x00, 0x01, 0x00, 0x00, 0x00
        /*0044*/ 	.byte	0x00, 0x61, 0x00, 0x00, 0x01, 0x00, 0x00, 0x00, 0xc0, 0x6c, 0x00, 0x00


	//----- nvinfo : EIATTR_MERCURY_ISA_VERSION
	.align		4
.L_27:
        /*0050*/ 	.byte	0x03, 0x5f
        /*0052*/ 	.short	0x0101


	//----- nvinfo : EIATTR_INT_WARP_WIDE_INSTR_OFFSETS
	.align		4
        /*0054*/ 	.byte	0x04, 0x31
        /*0056*/ 	.short	(.L_29 - .L_28)


	//   ....[0]....
.L_28:
        /*0058*/ 	.word	0x00000430


	//   ....[1]....
        /*005c*/ 	.word	0x00000450


	//   ....[2]....
        /*0060*/ 	.word	0x000004d0


	//   ....[3]....
        /*0064*/ 	.word	0x000004e0


	//   ....[4]....
        /*0068*/ 	.word	0x000004f0


	//   ....[5]....
        /*006c*/ 	.word	0x00000510


	//   ....[6]....
        /*0070*/ 	.word	0x000005a0


	//   ....[7]....
        /*0074*/ 	.word	0x000005c0


	//----- nvinfo : EIATTR_COOP_GROUP_MASK_REGIDS
	.align		4
.L_29:
        /*0078*/ 	.byte	0x04, 0x29
        /*007a*/ 	.short	(.L_31 - .L_30)


	//   ....[0]....
.L_30:
        /*007c*/ 	.word	0xffffffff


	//   ....[1]....
        /*0080*/ 	.word	0xffffffff


	//   ....[2]....
        /*0084*/ 	.word	0xffffffff


	//   ....[3]....
        /*0088*/ 	.word	0xffffffff


	//   ....[4]....
        /*008c*/ 	.word	0xffffffff


	//   ....[5]....
        /*0090*/ 	.word	0xffffffff


	//----- nvinfo : EIATTR_COOP_GROUP_INSTR_OFFSETS
	.align		4
.L_31:
        /*0094*/ 	.byte	0x04, 0x28
        /*0096*/ 	.short	(.L_33 - .L_32)


	//   ....[0]....
.L_32:
        /*0098*/ 	.word	0x00000070


	//   ....[1]....
        /*009c*/ 	.word	0x00000080


	//   ....[2]....
        /*00a0*/ 	.word	0x00000140


	//   ....[3]....
        /*00a4*/ 	.word	0x00000310


	//   ....[4]....
        /*00a8*/ 	.word	0x00000350


	//   ....[5]....
        /*00ac*/ 	.word	0x00000390


	//----- nvinfo : EIATTR_REG_RECONFIG
	.align		4
.L_33:
        /*00b0*/ 	.byte	0x01, 0x54
	.zero		2


	//----- nvinfo : EIATTR_SYSCALL_OFFSETS
	.align		4
        /*00b4*/ 	.byte	0x04, 0x46
        /*00b6*/ 	.short	(.L_35 - .L_34)


	//   ....[0]....
.L_34:
        /*00b8*/ 	.word	0x000016b0


	//----- nvinfo : EIATTR_MBARRIER_INSTR_OFFSETS
	.align		4
.L_35:
        /*00bc*/ 	.byte	0x04, 0x39
        /*00be*/ 	.short	(.L_37 - .L_36)


	//   ....[0]....
.L_36:
        /*00c0*/ 	.word	0x00000240
        /*00c4*/ 	.word	0x000000ff
        /*00c8*/ 	.word	0x00000000
        /*00cc*/ 	.short	0x0100
        /*00ce*/ 	.byte	0x08
	.zero		1


	//   ....[1]....
        /*00d0*/ 	.word	0x00000250
        /*00d4*/ 	.word	0x000000ff
        /*00d8*/ 	.word	0x00000030
        /*00dc*/ 	.short	0x0100
        /*00de*/ 	.byte	0x08
	.zero		1


	//   ....[2]....
        /*00e0*/ 	.word	0x00000260
        /*00e4*/ 	.word	0x000000ff
        /*00e8*/ 	.word	0x00000008
        /*00ec*/ 	.short	0x0100
        /*00ee*/ 	.byte	0x08
	.zero		1


	//   ....[3]....
        /*00f0*/ 	.word	0x00000270
        /*00f4*/ 	.word	0x000000ff
        /*00f8*/ 	.word	0x00000038
        /*00fc*/ 	.short	0x0100
        /*00fe*/ 	.byte	0x08
	.zero		1


	//   ....[4]....
        /*0100*/ 	.word	0x00000280
        /*0104*/ 	.word	0x000000ff
        /*0108*/ 	.word	0x00000010
        /*010c*/ 	.short	0x0100
        /*010e*/ 	.byte	0x08
	.zero		1


	//   ....[5]....
        /*0110*/ 	.word	0x00000290
        /*0114*/ 	.word	0x000000ff
        /*0118*/ 	.word	0x00000040
        /*011c*/ 	.short	0x0100
        /*011e*/ 	.byte	0x08
	.zero		1


	//   ....[6]....
        /*0120*/ 	.word	0x000002a0
        /*0124*/ 	.word	0x000000ff
        /*0128*/ 	.word	0x00000018
        /*012c*/ 	.short	0x0100
        /*012e*/ 	.byte	0x08
	.zero		1


	//   ....[7]....
        /*0130*/ 	.word	0x000002b0
        /*0134*/ 	.word	0x000000ff
        /*0138*/ 	.word	0x00000048
        /*013c*/ 	.short	0x0100
        /*013e*/ 	.byte	0x08
	.zero		1


	//   ....[8]....
        /*0140*/ 	.word	0x000002c0
        /*0144*/ 	.word	0x000000ff
        /*0148*/ 	.word	0x00000020
        /*014c*/ 	.short	0x0100
        /*014e*/ 	.byte	0x08
	.zero		1


	//   ....[9]....
        /*0150*/ 	.word	0x000002d0
        /*0154*/ 	.word	0x000000ff
        /*0158*/ 	.word	0x00000050
        /*015c*/ 	.short	0x0100
        /*015e*/ 	.byte	0x08
	.zero		1


	//   ....[10]....
        /*0160*/ 	.word	0x000002e0
        /*0164*/ 	.word	0x000000ff
        /*0168*/ 	.word	0x00000028
        /*016c*/ 	.short	0x0100
        /*016e*/ 	.byte	0x08
	.zero		1


	//   ....[11]....
        /*0170*/ 	.word	0x000002f0
        /*0174*/ 	.word	0x000000ff
        /*0178*/ 	.word	0x00000058
        /*017c*/ 	.short	0x0100
        /*017e*/ 	.byte	0x08
	.zero		1


	//   ....[12]....
        /*0180*/ 	.word	0x00000600
        /*0184*/ 	.word	0x000000ff
        /*0188*/ 	.word	0x00000090
        /*018c*/ 	.short	0x0100
        /*018e*/ 	.byte	0x08
	.zero		1


	//   ....[13]....
        /*0190*/ 	.word	0x00000670
        /*0194*/ 	.word	0x000000ff
        /*0198*/ 	.word	0x00000098
        /*019c*/ 	.short	0x0100
        /*019e*/ 	.byte	0x08
	.zero		1


	//   ....[14]....
        /*01a0*/ 	.word	0x00000690
        /*01a4*/ 	.word	0x000000ff
        /*01a8*/ 	.word	0x00000070
        /*01ac*/ 	.short	0x0100
        /*01ae*/ 	.byte	0x09
	.zero		1


	//   ....[15]....
        /*01b0*/ 	.word	0x000006a0
        /*01b4*/ 	.word	0x000000ff
        /*01b8*/ 	.word	0x00000078
        /*01bc*/ 	.short	0x0100
        /*01be*/ 	.byte	0x09
	.zero		1


	//   ....[16]....
        /*01c0*/ 	.word	0x000006b0
        /*01c4*/ 	.word	0x000000ff
        /*01c8*/ 	.word	0x00000080
        /*01cc*/ 	.short	0x0100
        /*01ce*/ 	.byte	0x09
	.zero		1


	//   ....[17]....
        /*01d0*/ 	.word	0x000006c0
        /*01d4*/ 	.word	0x000000ff
        /*01d8*/ 	.word	0x00000088
        /*01dc*/ 	.short	0x0100
        /*01de*/ 	.byte	0x09
	.zero		1


	//   ....[18]....
        /*01e0*/ 	.word	0x00001570
        /*01e4*/ 	.word	0x000000ff
        /*01e8*/ 	.word	0xfffffff8
        /*01ec*/ 	.short	0x010a
        /*01ee*/ 	.byte	0x2b
	.zero		1


	//   ....[19]....
        /*01f0*/ 	.word	0x00001730
        /*01f4*/ 	.word	0x00000003
        /*01f8*/ 	.word	0x00000000
        /*01fc*/ 	.short	0x010a
        /*01fe*/ 	.byte	0x3f
	.zero		1


	//   ....[20]....
        /*0200*/ 	.word	0x00001790
        /*0204*/ 	.word	0x00000003
        /*0208*/ 	.word	0x00000000
        /*020c*/ 	.short	0x010a
        /*020e*/ 	.byte	0x3f
	.zero		1


	//   ....[21]....
        /*0210*/ 	.word	0x00001af0
        /*0214*/ 	.word	0x000000ff
        /*0218*/ 	.word	0x00000000
        /*021c*/ 	.short	0x010a
        /*021e*/ 	.byte	0x04
	.zero		1


	//   ....[22]....
        /*0220*/ 	.word	0x00001b30
        /*0224*/ 	.word	0x000000ff
        /*0228*/ 	.word	0x00000000
        /*022c*/ 	.short	0x010a
        /*022e*/ 	.byte	0x04
	.zero		1


	//   ....[23]....
        /*0230*/ 	.word	0x00001d90
        /*0234*/ 	.word	0x000000ff
        /*0238*/ 	.word	0x00000000
        /*023c*/ 	.short	0x0101
        /*023e*/ 	.byte	0x04
	.zero		1


	//   ....[24]....
        /*0240*/ 	.word	0x00001e90
        /*0244*/ 	.word	0x00000003
        /*0248*/ 	.word	0x00000000
        /*024c*/ 	.short	0x0101
        /*024e*/ 	.byte	0x2e
	.zero		1


	//   ....[25]....
        /*0250*/ 	.word	0x00001f60
        /*0254*/ 	.word	0x000000ff
        /*0258*/ 	.word	0x00000000
        /*025c*/ 	.short	0x0101
        /*025e*/ 	.byte	0x06
	.zero		1


	//   ....[26]....
        /*0260*/ 	.word	0x00001fd0
        /*0264*/ 	.word	0x000000ff
        /*0268*/ 	.word	0x00000008
        /*026c*/ 	.short	0x010a
        /*026e*/ 	.byte	0x2b
	.zero		1


	//   ....[27]....
        /*0270*/ 	.word	0x00006140
        /*0274*/ 	.word	0x00000000
        /*0278*/ 	.word	0x00000000
        /*027c*/ 	.short	0x0101
        /*027e*/ 	.byte	0x2e
	.zero		1


	//   ....[28]....
        /*0280*/ 	.word	0x00006a30
        /*0284*/ 	.word	0x0000000b
        /*0288*/ 	.word	0x00000030
        /*028c*/ 	.short	0x010a
        /*028e*/ 	.byte	0x3f
	.zero		1


	//   ....[29]....
        /*0290*/ 	.word	0x00006df0
        /*0294*/ 	.word	0x00000006
        /*0298*/ 	.word	0x00000098
        /*029c*/ 	.short	0x0101
        /*029e*/ 	.byte	0x3f
	.zero		1


	//   ....[30]....
        /*02a0*/ 	.word	0x00007510
        /*02a4*/ 	.word	0x00000007
        /*02a8*/ 	.word	0x00000000
        /*02ac*/ 	.short	0x010a
        /*02ae*/ 	.byte	0x3f
	.zero		1


	//   ....[31]....
        /*02b0*/ 	.word	0x00007590
        /*02b4*/ 	.word	0x00000006
        /*02b8*/ 	.word	0x00000000
        /*02bc*/ 	.short	0x010a
        /*02be*/ 	.byte	0x3f
	.zero		1


	//   ....[32]....
        /*02c0*/ 	.word	0x00007620
        /*02c4*/ 	.word	0x00000007
        /*02c8*/ 	.word	0x00000000
        /*02cc*/ 	.short	0x010a
        /*02ce*/ 	.byte	0x3f
	.zero		1


	//   ....[33]....
        /*02d0*/ 	.word	0x000076b0
        /*02d4*/ 	.word	0x00000006
        /*02d8*/ 	.word	0x00000000
        /*02dc*/ 	.short	0x010a
        /*02de*/ 	.byte	0x3f
	.zero		1


	//   ....[34]....
        /*02e0*/ 	.word	0x00007740
        /*02e4*/ 	.word	0x00000007
        /*02e8*/ 	.word	0x00000000
        /*02ec*/ 	.short	0x010a
        /*02ee*/ 	.byte	0x3f
	.zero		1


	//   ....[35]....
        /*02f0*/ 	.word	0x000077d0
        /*02f4*/ 	.word	0x00000005
        /*02f8*/ 	.word	0x00000000
        /*02fc*/ 	.short	0x010a
        /*02fe*/ 	.byte	0x3f
	.zero		1


	//   ....[36]....
        /*0300*/ 	.word	0x00007840
        /*0304*/ 	.word	0x00000003
        /*0308*/ 	.word	0xfffffff8
        /*030c*/ 	.short	0x010a
        /*030e*/ 	.byte	0x3f
	.zero		1


	//   ....[37]....
        /*0310*/ 	.word	0x00007890
        /*0314*/ 	.word	0x00000003
        /*0318*/ 	.word	0x00000000
        /*031c*/ 	.short	0x010a
        /*031e*/ 	.byte	0x3f
	.zero		1


	//   ....[38]....
        /*0320*/ 	.word	0x000078f0
        /*0324*/ 	.word	0x00000004
        /*0328*/ 	.word	0x00000000
        /*032c*/ 	.short	0x010a
        /*032e*/ 	.byte	0x3f
	.zero		1


	//   ....[39]....
        /*0330*/ 	.word	0x00007950
        /*0334*/ 	.word	0x00000003
        /*0338*/ 	.word	0x00000008
        /*033c*/ 	.short	0x010a
        /*033e*/ 	.byte	0x3f
	.zero		1


	//   ....[40]....
        /*0340*/ 	.word	0x00007a20
        /*0344*/ 	.word	0x0000000b
        /*0348*/ 	.word	0x00000030
        /*034c*/ 	.short	0x010a
        /*034e*/ 	.byte	0x3f
	.zero		1


	//   ....[41]....
        /*0350*/ 	.word	0x00007af0
        /*0354*/ 	.word	0x00000007
        /*0358*/ 	.word	0x00000000
        /*035c*/ 	.short	0x010a
        /*035e*/ 	.byte	0x3f
	.zero		1


	//   ....[42]....
        /*0360*/ 	.word	0x00007b40
        /*0364*/ 	.word	0x00000006
        /*0368*/ 	.word	0x00000000
        /*036c*/ 	.short	0x010a
        /*036e*/ 	.byte	0x3f
	.zero		1


	//   ....[43]....
        /*0370*/ 	.word	0x00007b90
        /*0374*/ 	.word	0x00000007
        /*0378*/ 	.word	0x00000000
        /*037c*/ 	.short	0x010a
        /*037e*/ 	.byte	0x3f
	.zero		1


	//   ....[44]....
        /*0380*/ 	.word	0x00007be0
        /*0384*/ 	.word	0x00000006
        /*0388*/ 	.word	0x00000000
        /*038c*/ 	.short	0x010a
        /*038e*/ 	.byte	0x3f
	.zero		1


	//   ....[45]....
        /*0390*/ 	.word	0x00007c30
        /*0394*/ 	.word	0x00000007
        /*0398*/ 	.word	0x00000000
        /*039c*/ 	.short	0x010a
        /*039e*/ 	.byte	0x3f
	.zero		1


	//----- nvinfo : EIATTR_NUM_MBARRIERS
	.align		4
.L_37:
        /*03a0*/ 	.byte	0x03, 0x38
        /*03a2*/ 	.short	0x0012


	//----- nvinfo : EIATTR_EXIT_INSTR_OFFSETS
	.align		4
        /*03a4*/ 	.byte	0x04, 0x1c
        /*03a6*/ 	.short	(.L_39 - .L_38)


	//   ....[0]....
.L_38:
        /*03a8*/ 	.word	0x000011c0


	//   ....[1]....
        /*03ac*/ 	.word	0x00001220


	//   ....[2]....
        /*03b0*/ 	.word	0x00006760


	//   ....[3]....
        /*03b4*/ 	.word	0x00006790


	//   ....[4]....
        /*03b8*/ 	.word	0x00007820


	//----- nvinfo : EIATTR_MAX_THREADS
	.align		4
.L_39:
        /*03bc*/ 	.byte	0x04, 0x05
        /*03be*/ 	.short	(.L_41 - .L_40)
.L_40:
        /*03c0*/ 	.word	0x00000180
        /*03c4*/ 	.word	0x00000001
        /*03c8*/ 	.word	0x00000001


	//----- nvinfo : EIATTR_CRS_STACK_SIZE
	.align		4
.L_41:
        /*03cc*/ 	.byte	0x04, 0x1e
        /*03ce*/ 	.short	(.L_43 - .L_42)
.L_42:
        /*03d0*/ 	.word	0x00000000


	//----- nvinfo : EIATTR_CBANK_PARAM_SIZE
	.align		4
.L_43:
        /*03d4*/ 	.byte	0x03, 0x19
        /*03d6*/ 	.short	0x0470


	//----- nvinfo : EIATTR_PARAM_CBANK
	.align		4
        /*03d8*/ 	.byte	0x04, 0x0a
        /*03da*/ 	.short	(.L_45 - .L_44)
	.align		4
.L_44:
        /*03dc*/ 	.word	index@(.nv.constant0._ZN7cutlass13device_kernelINS_4gemm6kernel13GemmUniversalIN4cute5tupleIJiiiiEEENS1_10collective13CollectiveMmaINS1_34MainloopSm90TmaGmmaWarpSpecializedILi6ENS5_IJNS4_1CILi1EEESB_SB_EEENS1_32KernelTmaWarpSpecializedPingpongEEENS5_IJNSA_ILi64EEENSA_ILi128EEESF_EEENS_10bfloat16_tENS5_IJlSB_lEEESI_SJ_NS4_8TiledMMAINS4_8MMA_AtomIJNS4_4SM904GMMA28MMA_64x128x16_F32BF16BF16_SSILNSN_5MajorE0ELSP_0ELNSN_7ScaleInE1ELSQ_1EEEEEENS4_6LayoutISC_NS5_IJNSA_ILi0EEESU_SU_EEEEENS5_IJNS4_10UnderscoreESX_SX_EEEEENS4_13SM90_TMA_LOADENS4_14ComposedLayoutINS4_7SwizzleILi3ELi4ELi3EEENS4_18smem_ptr_flag_bitsILi16EEENST_INS5_IJNSA_ILi8EEESF_EEENS5_IJSF_SB_EEEEEEEvNS4_8identityES10_S1A_vS1B_EENS_8epilogue10collective6detail29Sm90TmaWarpSpecializedAdapterINS1E_15DefaultEpilogueISI_SJ_SJ_NS1D_6thread17LinearCombinationISI_Li1EffLNS1I_9ScaleType4KindE0ELNS_15FloatRoundStyleE2ESI_EENS1_15EpilogueDefaultEEEEEvvEEEEvNT_6ParamsE)
        /*03e0*/ 	.short	0x0210
        /*03e2*/ 	.short	0x0470


	//----- nvinfo : EIATTR_SW_WAR
	.align		4
.L_45:
        /*03e4*/ 	.byte	0x04, 0x36
        /*03e6*/ 	.short	(.L_47 - .L_46)
.L_46:
        /*03e8*/ 	.word	0x00000008
.L_47:


//--------------------- .nv.callgraph             --------------------------
	.section	.nv.callgraph,"",@"SHT_CUDA_CALLGRAPH"
	.align	4
	.sectionentsize	8
	.align		4
        /*0000*/ 	.word	0x00000000
	.align		4
        /*0004*/ 	.word	0xffffffff
	.align		4
        /*0008*/ 	.word	index@(_ZN7cutlass13device_kernelINS_4gemm6kernel13GemmUniversalIN4cute5tupleIJiiiiEEENS1_10collective13CollectiveMmaINS1_34MainloopSm90TmaGmmaWarpSpecializedILi6ENS5_IJNS4_1CILi1EEESB_SB_EEENS1_32KernelTmaWarpSpecializedPingpongEEENS5_IJNSA_ILi64EEENSA_ILi128EEESF_EEENS_10bfloat16_tENS5_IJlSB_lEEESI_SJ_NS4_8TiledMMAINS4_8MMA_AtomIJNS4_4SM904GMMA28MMA_64x128x16_F32BF16BF16_SSILNSN_5MajorE0ELSP_0ELNSN_7ScaleInE1ELSQ_1EEEEEENS4_6LayoutISC_NS5_IJNSA_ILi0EEESU_SU_EEEEENS5_IJNS4_10UnderscoreESX_SX_EEEEENS4_13SM90_TMA_LOADENS4_14ComposedLayoutINS4_7SwizzleILi3ELi4ELi3EEENS4_18smem_ptr_flag_bitsILi16EEENST_INS5_IJNSA_ILi8EEESF_EEENS5_IJSF_SB_EEEEEEEvNS4_8identityES10_S1A_vS1B_EENS_8epilogue10collective6detail29Sm90TmaWarpSpecializedAdapterINS1E_15DefaultEpilogueISI_SJ_SJ_NS1D_6thread17LinearCombinationISI_Li1EffLNS1I_9ScaleType4KindE0ELNS_15FloatRoundStyleE2ESI_EENS1_15EpilogueDefaultEEEEEvvEEEEvNT_6ParamsE)
	.align		4
        /*000c*/ 	.word	index@(__assertfail)
	.align		4
        /*0010*/ 	.word	0x00000000
	.align		4
        /*0014*/ 	.word	0xfffffffe
	.align		4
        /*0018*/ 	.word	0x00000000
	.align		4
        /*001c*/ 	.word	0xfffffffd
	.align		4
        /*0020*/ 	.word	0x00000000
	.align		4
        /*0024*/ 	.word	0xfffffffc


//--------------------- .nv.constant4             --------------------------
	.section	.nv.constant4,"a",@progbits
	.align	8
	.align		8
.nv.constant4:
        /*0000*/ 	.dword	__assertfail
	.align		8
        /*0008*/ 	.dword	__unnamed_1
	.align		8
        /*0010*/ 	.dword	_ZN40_INTERNAL_4fbd5c17_4_k_cu_7fddc673_265524cuda3std3__45__cpo5beginE
	.align		8
        /*0018*/ 	.dword	_ZN40_INTERNAL_4fbd5c17_4_k_cu_7fddc673_265524cuda3std3__45__cpo3endE
	.align		8
        /*0020*/ 	.dword	_ZN40_INTERNAL_4fbd5c17_4_k_cu_7fddc673_265524cuda3std3__45__cpo6cbeginE
	.align		8
        /*0028*/ 	.dword	_ZN40_INTERNAL_4fbd5c17_4_k_cu_7fddc673_265524cuda3std3__45__cpo4cendE
	.align		8
        /*0030*/ 	.dword	_ZN40_INTERNAL_4fbd5c17_4_k_cu_7fddc673_265524cuda3std3__442_GLOBAL__N__4fbd5c17_4_k_cu_7fddc673_265526ignoreE
	.align		8
        /*0038*/ 	.dword	_ZN40_INTERNAL_4fbd5c17_4_k_cu_7fddc673_265524cuda3std3__419piecewise_constructE
	.align		8
        /*0040*/ 	.dword	_ZN40_INTERNAL_4fbd5c17_4_k_cu_7fddc673_265524cuda3std3__48in_placeE
	.align		8
        /*0048*/ 	.dword	_ZN40_INTERNAL_4fbd5c17_4_k_cu_7fddc673_265524cuda3std6ranges3__45__cpo4swapE
	.align		8
        /*0050*/ 	.dword	_ZN40_INTERNAL_4fbd5c17_4_k_cu_7fddc673_265524cuda3std6ranges3__45__cpo9iter_moveE
	.align		8
        /*0058*/ 	.dword	_ZN40_INTERNAL_4fbd5c17_4_k_cu_7fddc673_265524cute7productE
	.align		8
        /*0060*/ 	.dword	_ZN40_INTERNAL_4fbd5c17_4_k_cu_7fddc673_265524cute1_E
	.align		8
        /*0068*/ 	.dword	$str$22
	.align		8
        /*0070*/ 	.dword	$str$23


//--------------------- .text._ZN7cutlass13device_kernelINS_4gemm6kernel13GemmUniversalIN4cute5tupleIJiiiiEEENS1_10collective13CollectiveMmaINS1_34MainloopSm90TmaGmmaWarpSpecializedILi6ENS5_IJNS4_1CILi1EEESB_SB_EEENS1_32KernelTmaWarpSpecializedPingpongEEENS5_IJNSA_ILi64EEENSA_ILi128EEESF_EEENS_10bfloat16_tENS5_IJlSB_lEEESI_SJ_NS4_8TiledMMAINS4_8MMA_AtomIJNS4_4SM904GMMA28MMA_64x128x16_F32BF16BF16_SSILNSN_5MajorE0ELSP_0ELNSN_7ScaleInE1ELSQ_1EEEEEENS4_6LayoutISC_NS5_IJNSA_ILi0EEESU_SU_EEEEENS5_IJNS4_10UnderscoreESX_SX_EEEEENS4_13SM90_TMA_LOADENS4_14ComposedLayoutINS4_7SwizzleILi3ELi4ELi3EEENS4_18smem_ptr_flag_bitsILi16EEENST_INS5_IJNSA_ILi8EEESF_EEENS5_IJSF_SB_EEEEEEEvNS4_8identityES10_S1A_vS1B_EENS_8epilogue10collective6detail29Sm90TmaWarpSpecializedAdapterINS1E_15DefaultEpilogueISI_SJ_SJ_NS1D_6thread17LinearCombinationISI_Li1EffLNS1I_9ScaleType4KindE0ELNS_15FloatRoundStyleE2ESI_EENS1_15EpilogueDefaultEEEEEvvEEEEvNT_6ParamsE --------------------------
	.section	.text._ZN7cutlass13device_kernelINS_4gemm6kernel13GemmUniversalIN4cute5tupleIJiiiiEEENS1_10collective13CollectiveMmaINS1_34MainloopSm90TmaGmmaWarpSpecializedILi6ENS5_IJNS4_1CILi1EEESB_SB_EEENS1_32KernelTmaWarpSpecializedPingpongEEENS5_IJNSA_ILi64EEENSA_ILi128EEESF_EEENS_10bfloat16_tENS5_IJlSB_lEEESI_SJ_NS4_8TiledMMAINS4_8MMA_AtomIJNS4_4SM904GMMA28MMA_64x128x16_F32BF16BF16_SSILNSN_5MajorE0ELSP_0ELNSN_7ScaleInE1ELSQ_1EEEEEENS4_6LayoutISC_NS5_IJNSA_ILi0EEESU_SU_EEEEENS5_IJNS4_10UnderscoreESX_SX_EEEEENS4_13SM90_TMA_LOADENS4_14ComposedLayoutINS4_7SwizzleILi3ELi4ELi3EEENS4_18smem_ptr_flag_bitsILi16EEENST_INS5_IJNSA_ILi8EEESF_EEENS5_IJSF_SB_EEEEEEEvNS4_8identityES10_S1A_vS1B_EENS_8epilogue10collective6detail29Sm90TmaWarpSpecializedAdapterINS1E_15DefaultEpilogueISI_SJ_SJ_NS1D_6thread17LinearCombinationISI_Li1EffLNS1I_9ScaleType4KindE0ELNS_15FloatRoundStyleE2ESI_EENS1_15EpilogueDefaultEEEEEvvEEEEvNT_6ParamsE,"ax",@progbits
	.align	128
.text._ZN7cutlass13device_kernelINS_4gemm6kernel13GemmUniversalIN4cute5tupleIJiiiiEEENS1_10collective13CollectiveMmaINS1_34MainloopSm90TmaGmmaWarpSpecializedILi6ENS5_IJNS4_1CILi1EEESB_SB_EEENS1_32KernelTmaWarpSpecializedPingpongEEENS5_IJNSA_ILi64EEENSA_ILi128EEESF_EEENS_10bfloat16_tENS5_IJlSB_lEEESI_SJ_NS4_8TiledMMAINS4_8MMA_AtomIJNS4_4SM904GMMA28MMA_64x128x16_F32BF16BF16_SSILNSN_5MajorE0ELSP_0ELNSN_7ScaleInE1ELSQ_1EEEEEENS4_6LayoutISC_NS5_IJNSA_ILi0EEESU_SU_EEEEENS5_IJNS4_10UnderscoreESX_SX_EEEEENS4_13SM90_TMA_LOADENS4_14ComposedLayoutINS4_7SwizzleILi3ELi4ELi3EEENS4_18smem_ptr_flag_bitsILi16EEENST_INS5_IJNSA_ILi8EEESF_EEENS5_IJSF_SB_EEEEEEEvNS4_8identityES10_S1A_vS1B_EENS_8epilogue10collective6detail29Sm90TmaWarpSpecializedAdapterINS1E_15DefaultEpilogueISI_SJ_SJ_NS1D_6thread17LinearCombinationISI_Li1EffLNS1I_9ScaleType4KindE0ELNS_15FloatRoundStyleE2ESI_EENS1_15EpilogueDefaultEEEEEvvEEEEvNT_6ParamsE:
        .type           _ZN7cutlass13device_kernelINS_4gemm6kernel13GemmUniversalIN4cute5tupleIJiiiiEEENS1_10collective13CollectiveMmaINS1_34MainloopSm90TmaGmmaWarpSpecializedILi6ENS5_IJNS4_1CILi1EEESB_SB_EEENS1_32KernelTmaWarpSpecializedPingpongEEENS5_IJNSA_ILi64EEENSA_ILi128EEESF_EEENS_10bfloat16_tENS5_IJlSB_lEEESI_SJ_NS4_8TiledMMAINS4_8MMA_AtomIJNS4_4SM904GMMA28MMA_64x128x16_F32BF16BF16_SSILNSN_5MajorE0ELSP_0ELNSN_7ScaleInE1ELSQ_1EEEEEENS4_6LayoutISC_NS5_IJNSA_ILi0EEESU_SU_EEEEENS5_IJNS4_10UnderscoreESX_SX_EEEEENS4_13SM90_TMA_LOADENS4_14ComposedLayoutINS4_7SwizzleILi3ELi4ELi3EEENS4_18smem_ptr_flag_bitsILi16EEENST_INS5_IJNSA_ILi8EEESF_EEENS5_IJSF_SB_EEEEEEEvNS4_8identityES10_S1A_vS1B_EENS_8epilogue10collective6detail29Sm90TmaWarpSpecializedAdapterINS1E_15DefaultEpilogueISI_SJ_SJ_NS1D_6thread17LinearCombinationISI_Li1EffLNS1I_9ScaleType4KindE0ELNS_15FloatRoundStyleE2ESI_EENS1_15EpilogueDefaultEEEEEvvEEEEvNT_6ParamsE,@function
        .size           _ZN7cutlass13device_kernelINS_4gemm6kernel13GemmUniversalIN4cute5tupleIJiiiiEEENS1_10collective13CollectiveMmaINS1_34MainloopSm90TmaGmmaWarpSpecializedILi6ENS5_IJNS4_1CILi1EEESB_SB_EEENS1_32KernelTmaWarpSpecializedPingpongEEENS5_IJNSA_ILi64EEENSA_ILi128EEESF_EEENS_10bfloat16_tENS5_IJlSB_lEEESI_SJ_NS4_8TiledMMAINS4_8MMA_AtomIJNS4_4SM904GMMA28MMA_64x128x16_F32BF16BF16_SSILNSN_5MajorE0ELSP_0ELNSN_7ScaleInE1ELSQ_1EEEEEENS4_6LayoutISC_NS5_IJNSA_ILi0EEESU_SU_EEEEENS5_IJNS4_10UnderscoreESX_SX_EEEEENS4_13SM90_TMA_LOADENS4_14ComposedLayoutINS4_7SwizzleILi3ELi4ELi3EEENS4_18smem_ptr_flag_bitsILi16EEENST_INS5_IJNSA_ILi8EEESF_EEENS5_IJSF_SB_EEEEEEEvNS4_8identityES10_S1A_vS1B_EENS_8epilogue10collective6detail29Sm90TmaWarpSpecializedAdapterINS1E_15DefaultEpilogueISI_SJ_SJ_NS1D_6thread17LinearCombinationISI_Li1EffLNS1I_9ScaleType4KindE0ELNS_15FloatRoundStyleE2ESI_EENS1_15EpilogueDefaultEEEEEvvEEEEvNT_6ParamsE,(.L_x_201 - _ZN7cutlass13device_kernelINS_4gemm6kernel13GemmUniversalIN4cute5tupleIJiiiiEEENS1_10collective13CollectiveMmaINS1_34MainloopSm90TmaGmmaWarpSpecializedILi6ENS5_IJNS4_1CILi1EEESB_SB_EEENS1_32KernelTmaWarpSpecializedPingpongEEENS5_IJNSA_ILi64EEENSA_ILi128EEESF_EEENS_10bfloat16_tENS5_IJlSB_lEEESI_SJ_NS4_8TiledMMAINS4_8MMA_AtomIJNS4_4SM904GMMA28MMA_64x128x16_F32BF16BF16_SSILNSN_5MajorE0ELSP_0ELNSN_7ScaleInE1ELSQ_1EEEEEENS4_6LayoutISC_NS5_IJNSA_ILi0EEESU_SU_EEEEENS5_IJNS4_10UnderscoreESX_SX_EEEEENS4_13SM90_TMA_LOADENS4_14ComposedLayoutINS4_7SwizzleILi3ELi4ELi3EEENS4_18smem_ptr_flag_bitsILi16EEENST_INS5_IJNSA_ILi8EEESF_EEENS5_IJSF_SB_EEEEEEEvNS4_8identityES10_S1A_vS1B_EENS_8epilogue10collective6detail29Sm90TmaWarpSpecializedAdapterINS1E_15DefaultEpilogueISI_SJ_SJ_NS1D_6thread17LinearCombinationISI_Li1EffLNS1I_9ScaleType4KindE0ELNS_15FloatRoundStyleE2ESI_EENS1_15EpilogueDefaultEEEEEvvEEEEvNT_6ParamsE)
        .other          _ZN7cutlass13device_kernelINS_4gemm6kernel13GemmUniversalIN4cute5tupleIJiiiiEEENS1_10collective13CollectiveMmaINS1_34MainloopSm90TmaGmmaWarpSpecializedILi6ENS5_IJNS4_1CILi1EEESB_SB_EEENS1_32KernelTmaWarpSpecializedPingpongEEENS5_IJNSA_ILi64EEENSA_ILi128EEESF_EEENS_10bfloat16_tENS5_IJlSB_lEEESI_SJ_NS4_8TiledMMAINS4_8MMA_AtomIJNS4_4SM904GMMA28MMA_64x128x16_F32BF16BF16_SSILNSN_5MajorE0ELSP_0ELNSN_7ScaleInE1ELSQ_1EEEEEENS4_6LayoutISC_NS5_IJNSA_ILi0EEESU_SU_EEEEENS5_IJNS4_10UnderscoreESX_SX_EEEEENS4_13SM90_TMA_LOADENS4_14ComposedLayoutINS4_7SwizzleILi3ELi4ELi3EEENS4_18smem_ptr_flag_bitsILi16EEENST_INS5_IJNSA_ILi8EEESF_EEENS5_IJSF_SB_EEEEEEEvNS4_8identityES10_S1A_vS1B_EENS_8epilogue10collective6detail29Sm90TmaWarpSpecializedAdapterINS1E_15DefaultEpilogueISI_SJ_SJ_NS1D_6thread17LinearCombinationISI_Li1EffLNS1I_9ScaleType4KindE0ELNS_15FloatRoundStyleE2ESI_EENS1_15EpilogueDefaultEEEEEvvEEEEvNT_6ParamsE,@"STO_CUDA_ENTRY STV_DEFAULT"
_ZN7cutlass13device_kernelINS_4gemm6kernel13GemmUniversalIN4cute5tupleIJiiiiEEENS1_10collective13CollectiveMmaINS1_34MainloopSm90TmaGmmaWarpSpecializedILi6ENS5_IJNS4_1CILi1EEESB_SB_EEENS1_32KernelTmaWarpSpecializedPingpongEEENS5_IJNSA_ILi64EEENSA_ILi128EEESF_EEENS_10bfloat16_tENS5_IJlSB_lEEESI_SJ_NS4_8TiledMMAINS4_8MMA_AtomIJNS4_4SM904GMMA28MMA_64x128x16_F32BF16BF16_SSILNSN_5MajorE0ELSP_0ELNSN_7ScaleInE1ELSQ_1EEEEEENS4_6LayoutISC_NS5_IJNSA_ILi0EEESU_SU_EEEEENS5_IJNS4_10UnderscoreESX_SX_EEEEENS4_13SM90_TMA_LOADENS4_14ComposedLayoutINS4_7SwizzleILi3ELi4ELi3EEENS4_18smem_ptr_flag_bitsILi16EEENST_INS5_IJNSA_ILi8EEESF_EEENS5_IJSF_SB_EEEEEEEvNS4_8identityES10_S1A_vS1B_EENS_8epilogue10collective6detail29Sm90TmaWarpSpecializedAdapterINS1E_15DefaultEpilogueISI_SJ_SJ_NS1D_6thread17LinearCombinationISI_Li1EffLNS1I_9ScaleType4KindE0ELNS_15FloatRoundStyleE2ESI_EENS1_15EpilogueDefaultEEEEEvvEEEEvNT_6ParamsE:
[----:B------:R-:W0:Y:S02]  /*0000*/  LDC R1, c[0x0][0x28] ;  /* 0x00000a00ff017b82 */ /* 0x000e240000000800 */
[----:B0-----:R-:W-:Y:S01]  /*0010*/  VIADD R1, R1, 0xfffffff8 ;  /* 0xfffffff801017836 */ /* 0x001fe20000000000 */
[----:B------:R-:W0:Y:S01]  /*0020*/  S2R R4, SR_TID.X ;  /* 0x0000000000047919 */ /* 0x000e220000002100 */
[----:B------:R-:W-:Y:S01]  /*0030*/  ELECT P0, URZ, PT ;  /* 0x00000000003f782f */ /* 0x000fe20003800000 */
[----:B------:R-:W-:Y:S01]  /*0040*/  BSSY B0, `(.L_x_0) ;  /* 0x000000f000007945 */ /* 0x000fe20003800000 */
[--C-:B0-----:R-:W-:Y:S02]  /*0050*/  SHF.R.U32.HI R0, RZ, 0x5, R4.reuse ;  /* 0x00000005ff007819 */ /* 0x101fe40000011604 */
[----:B------:R-:W-:-:S03]  /*0060*/  SHF.R.U32.HI R5, RZ, 0x7, R4 ;  /* 0x00000007ff057819 */ /* 0x000fc60000011604 */
[----:B------:R-:W0:Y:S04]  /*0070*/  SHFL.IDX PT, R2, R0, RZ, 0x1f ;  /* 0x00001fff00027589 */ /* 0x000e2800000e0000 */
[----:B------:R1:W2:Y:S01]  /*0080*/  SHFL.IDX PT, R7, R5, RZ, 0x1f ;  /* 0x00001fff05077589 */ /* 0x0002a200000e0000 */
[----:B0-----:R-:W-:-:S13]  /*0090*/  ISETP.NE.OR P0, PT, R2, RZ, !P0 ;  /* 0x000000ff0200720c */ /* 0x001fda0004705670 */
[----:B-12---:R-:W-:Y:S05]  /*00a0*/  @P0 BRA `(.L_x_1) ;  /* 0x0000000000200947 */ /* 0x006fea0003800000 */
[----:B------:R-:W-:Y:S02]  /*00b0*/  ULDC.64 UR4, c[0x0][0x198] ;  /* 0x0000660000047ab9 */ /* 0x000fe40000000a00 */
[----:B------:R-:W-:Y:S02]  /*00c0*/  UIADD3 UR6, UP0, UR4, 0xf0, URZ ;  /* 0x000000f004067890 */ /* 0x000fe4000ff1e03f */
[----:B------:R-:W-:Y:S02]  /*00d0*/  UIADD3 UR4, UP1, UR4, 0x1f0, URZ ;  /* 0x000001f004047890 */ /* 0x000fe4000ff3e03f */
[----:B------:R-:W-:Y:S02]  /*00e0*/  UIADD3.X UR7, URZ, UR5, URZ, UP0, !UPT ;  /* 0x000000053f077290 */ /* 0x000fe400087fe43f */
[----:B------:R-:W-:-:S07]  /*00f0*/  UIADD3.X UR5, URZ, UR5, URZ, UP1, !UPT ;  /* 0x000000053f057290 */ /* 0x000fce0008ffe43f */
[----:B------:R0:W-:Y:S02]  /*0100*/  UTMACCTL.PF [UR6] ;  /* 0x00000000060079b9 */ /* 0x0001e40008040000 */
[----:B------:R0:W-:Y:S02]  /*0110*/  UTMACCTL.PF [UR4] ;  /* 0x00000000040079b9 */ /* 0x0001e40008040000 */
[----:B0-----:R-:W-:Y:S01]  /*0120*/  NOP ;  /* 0x0000000000007918 */ /* 0x001fe20000000000 */
.L_x_1:
[----:B------:R-:W-:Y:S05]  /*0130*/  BSYNC B0 ;  /* 0x0000000000007941 */ /* 0x000fea0003800000 */
.L_x_0:
[----:B------:R-:W0:Y:S02]  /*0140*/  SHFL.IDX PT, R3, R0, RZ, 0x1f ;  /* 0x00001fff00037589 */ /* 0x000e2400000e0000 */
[----:B0-----:R-:W-:-:S13]  /*0150*/  ISETP.NE.AND P0, PT, R3, RZ, PT ;  /* 0x000000ff0300720c */ /* 0x001fda0003f05270 */
[----:B------:R-:W-:Y:S05]  /*0160*/  @P0 BRA `(.L_x_2) ;  /* 0x0000000000680947 */ /* 0x000fea0003800000 */
[----:B------:R-:W0:Y:S01]  /*0170*/  S2UR UR8, SR_CgaCtaId ;  /* 0x00000000000879c3 */ /* 0x000e220000008800 */
[----:B------:R-:W-:Y:S01]  /*0180*/  UMOV UR4, 0x400 ;  /* 0x0000040000047882 */ /* 0x000fe20000000000 */
[----:B------:R-:W-:Y:S01]  /*0190*/  UMOV UR5, 0x1 ;  /* 0x0000000100057882 */ /* 0x000fe20000000000 */
[----:B------:R-:W-:Y:S01]  /*01a0*/  UMOV UR6, 0x80 ;  /* 0x0000008000067882 */ /* 0x000fe20000000000 */
[----:B------:R-:W-:Y:S01]  /*01b0*/  ELECT P0, URZ, PT ;  /* 0x00000000003f782f */ /* 0x000fe20003800000 */
[----:B------:R-:W-:-:S04]  /*01c0*/  UIADD3 UR6, -UR6, 0x100000, URZ ;  /* 0x0010000006067890 */ /* 0x000fc8000fffe13f */
[----:B------:R-:W-:Y:S02]  /*01d0*/  USHF.L.U32 UR7, UR6, 0xb, URZ ;  /* 0x0000000b06077899 */ /* 0x000fe4000800063f */
[----:B------:R-:W-:Y:S02]  /*01e0*/  USHF.L.U32 UR6, UR6, 0x1, URZ ;  /* 0x0000000106067899 */ /* 0x000fe4000800063f */
[----:B0-----:R-:W-:Y:S02]  /*01f0*/  ULEA UR8, UR8, UR4, 0x18 ;  /* 0x0000000408087291 */ /* 0x001fe4000f8ec03f */
[----:B------:R-:W-:-:S04]  /*0200*/  UIADD3 UR4, -UR5, 0x100000, URZ ;  /* 0x0010000005047890 */ /* 0x000fc8000fffe13f */
[----:B------:R-:W-:Y:S02]  /*0210*/  USHF.L.U32 UR5, UR4, 0xb, URZ ;  /* 0x0000000b04057899 */ /* 0x000fe4000800063f */
[----:B------:R-:W-:Y:S01]  /*0220*/  USHF.L.U32 UR4, UR4, 0x1, URZ ;  /* 0x0000000104047899 */ /* 0x000fe2000800063f */
[----:B------:R-:W0:Y:S11]  /*0230*/  FENCE.VIEW.ASYNC.S ;  /* 0x00000000000073c6 */ /* 0x000e360000000000 */
[----:B0-----:R0:W1:Y:S01]  /*0240*/  SYNCS.EXCH.64 URZ, [UR8], UR4 ;  /* 0x00000004083f75b2 */ /* 0x0010620008000100 */
[----:B------:R0:W2:Y:S01]  /*0250*/  SYNCS.EXCH.64 URZ, [UR8+0x30], UR6 ;  /* 0x00003006083f75b2 */ /* 0x0000a20008000100 */
[----:B------:R0:W3:Y:S01]  /*0260*/  SYNCS.EXCH.64 URZ, [UR8+0x8], UR4 ;  /* 0x00000804083f75b2 */ /* 0x0000e20008000100 */
[----:B------:R0:W4:Y:S01]  /*0270*/  SYNCS.EXCH.64 URZ, [UR8+0x38], UR6 ;  /* 0x00003806083f75b2 */ /* 0x0001220008000100 */
[----:B------:R0:W0:Y:S01]  /*0280*/  SYNCS.EXCH.64 URZ, [UR8+0x10], UR4 ;  /* 0x00001004083f75b2 */ /* 0x0000220008000100 */
[----:B------:R0:W0:Y:S01]  /*0290*/  SYNCS.EXCH.64 URZ, [UR8+0x40], UR6 ;  /* 0x00004006083f75b2 */ /* 0x0000220008000100 */
[----:B------:R0:W0:Y:S01]  /*02a0*/  SYNCS.EXCH.64 URZ, [UR8+0x18], UR4 ;  /* 0x00001804083f75b2 */ /* 0x0000220008000100 */
[----:B------:R0:W0:Y:S01]  /*02b0*/  SYNCS.EXCH.64 URZ, [UR8+0x48], UR6 ;  /* 0x00004806083f75b2 */ /* 0x0000220008000100 */
[----:B------:R0:W0:Y:S01]  /*02c0*/  SYNCS.EXCH.64 URZ, [UR8+0x20], UR4 ;  /* 0x00002004083f75b2 */ /* 0x0000220008000100 */
[----:B------:R0:W0:Y:S01]  /*02d0*/  SYNCS.EXCH.64 URZ, [UR8+0x50], UR6 ;  /* 0x00005006083f75b2 */ /* 0x0000220008000100 */
[----:B------:R0:W0:Y:S01]  /*02e0*/  SYNCS.EXCH.64 URZ, [UR8+0x28], UR4 ;  /* 0x00002804083f75b2 */ /* 0x0000220008000100 */
[----:B------:R0:W0:Y:S01]  /*02f0*/  SYNCS.EXCH.64 URZ, [UR8+0x58], UR6 ;  /* 0x00005806083f75b2 */ /* 0x0000220008000100 */
[----:B------:R-:W-:Y:S01]  /*0300*/  NOP ;  /* 0x0000000000007918 */ /* 0x000fe20000000000 */
.L_x_2:
[----:B------:R-:W5:Y:S01]  /*0310*/  SHFL.IDX PT, R6, R0, RZ, 0x1f ;  /* 0x00001fff00067589 */ /* 0x000f6200000e0000 */
[----:B------:R-:W-:Y:S01]  /*0320*/  ELECT P0, URZ, PT ;  /* 0x00000000003f782f */ /* 0x000fe20003800000 */
[----:B------:R-:W-:Y:S01]  /*0330*/  NOP ;  /* 0x0000000000007918 */ /* 0x000fe20000000000 */
[----:B------:R-:W-:Y:S01]  /*0340*/  ELECT P1, URZ, PT ;  /* 0x00000000003f782f */ /* 0x000fe20003820000 */
[----:B------:R-:W1:Y:S01]  /*0350*/  SHFL.IDX PT, R3, R0, RZ, 0x1f ;  /* 0x00001fff00037589 */ /* 0x000e6200000e0000 */
[----:B0-----:R-:W-:Y:S01]  /*0360*/  UMOV UR4, 0x20 ;  /* 0x0000002000047882 */ /* 0x001fe20000000000 */
[----:B------:R-:W-:Y:S01]  /*0370*/  UMOV UR11, 0x80 ;  /* 0x00000080000b7882 */ /* 0x000fe20000000000 */
[----:B------:R-:W-:Y:S01]  /*0380*/  NOP ;  /* 0x0000000000007918 */ /* 0x000fe20000000000 */
[----:B------:R-:W0:Y:S01]  /*0390*/  SHFL.IDX PT, R5, R5, RZ, 0x1f ;  /* 0x00001fff05057589 */ /* 0x000e2200000e0000 */
[C---:B------:R-:W-:Y:S01]  /*03a0*/  VIADD R31, R7.reuse, 0xffffffff ;  /* 0xffffffff071f7836 */ /* 0x040fe20000000000 */
[----:B------:R-:W-:Y:S01]  /*03b0*/  ULDC.64 UR36, c[0x0][0x208] ;  /* 0x0000820000247ab9 */ /* 0x000fe20000000a00 */
[----:B------:R-:W-:-:S03]  /*03c0*/  ISETP.NE.AND P2, PT, R7, RZ, PT ;  /* 0x000000ff0700720c */ /* 0x000fc60003f45270 */
[----:B------:R-:W-:Y:S02]  /*03d0*/  ISETP.GE.U32.AND P3, PT, R31, 0x2, PT ;  /* 0x000000021f00780c */ /* 0x000fe40003f66070 */
[----:B-----5:R-:W-:Y:S02]  /*03e0*/  ISETP.NE.OR P0, PT, R6, RZ, !P0 ;  /* 0x000000ff0600720c */ /* 0x020fe40004705670 */
[----:B-1----:R-:W-:Y:S02]  /*03f0*/  ISETP.NE.OR P1, PT, R3, RZ, !P1 ;  /* 0x000000ff0300720c */ /* 0x002fe40004f25670 */
[----:B------:R-:W-:Y:S02]  /*0400*/  SHF.R.S32.HI R3, RZ, 0x1f, R2 ;  /* 0x0000001fff037819 */ /* 0x000fe40000011402 */
[----:B0-----:R-:W-:Y:S02]  /*0410*/  R2UR UR43, R5 ;  /* 0x00000000052b72ca */ /* 0x001fe400000e0000 */
[----:B------:R-:W-:-:S05]  /*0420*/  LEA.HI R3, R3, R2, RZ, 0x2 ;  /* 0x0000000203037211 */ /* 0x000fca00078f10ff */
[----:B------:R-:W-:Y:S01]  /*0430*/  VOTEU.ALL UP0, P0 ;  /* 0x00000000003f7886 */ /* 0x000fe20000000000 */
[----:B------:R-:W-:Y:S01]  /*0440*/  LOP3.LUT R3, R3, 0xfffffffc, RZ, 0xc0, !PT ;  /* 0xfffffffc03037812 */ /* 0x000fe200078ec0ff */
[----:B------:R-:W-:-:S03]  /*0450*/  VOTEU.ALL UP1, P1 ;  /* 0x00000000003f7886 */ /* 0x000fc60000820000 */
[----:B------:R-:W0:Y:S01]  /*0460*/  @!UP0 S2UR UR7, SR_CgaCtaId ;  /* 0x00000000000789c3 */ /* 0x000e220000008800 */
[----:B------:R-:W-:Y:S01]  /*0470*/  @!UP0 UMOV UR6, 0x400 ;  /* 0x0000040000068882 */ /* 0x000fe20000000000 */
[----:B------:R-:W-:-:S04]  /*0480*/  @!UP0 UIADD3 UR4, -UR4, 0x100000, URZ ;  /* 0x0010000004048890 */ /* 0x000fc8000fffe13f */
[----:B------:R-:W-:Y:S02]  /*0490*/  @!UP0 USHF.L.U32 UR5, UR4, 0xb, URZ ;  /* 0x0000000b04058899 */ /* 0x000fe4000800063f */
[----:B------:R-:W-:Y:S01]  /*04a0*/  @!UP0 USHF.L.U32 UR4, UR4, 0x1, URZ ;  /* 0x0000000104048899 */ /* 0x000fe2000800063f */
[----:B------:R-:W-:Y:S01]  /*04b0*/  IMAD.IADD R14, R2, 0x1, -R3 ;  /* 0x00000001020e7824 */ /* 0x000fe200078e0a03 */
[----:B------:R-:W-:Y:S01]  /*04c0*/  @!UP1 UMOV UR9, 0x400 ;  /* 0x0000040000099882 */ /* 0x000fe20000000000 */
[----:B------:R-:W-:Y:S01]  /*04d0*/  VOTEU.ALL UP2, P1 ;  /* 0x00000000003f7886 */ /* 0x000fe20000840000 */
[----:B------:R-:W-:Y:S01]  /*04e0*/  VOTEU.ALL UP3, P1 ;  /* 0x00000000003f7886 */ /* 0x000fe20000860000 */
[----:B------:R-:W-:Y:S01]  /*04f0*/  VOTEU.ALL UP4, P1 ;  /* 0x00000000003f7886 */ /* 0x000fe20000880000 */
[----:B------:R-:W1:Y:S01]  /*0500*/  @!UP1 S2UR UR10, SR_CgaCtaId ;  /* 0x00000000000a99c3 */ /* 0x000e620000008800 */
[----:B------:R-:W-:Y:S01]  /*0510*/  VOTEU.ALL UP5, P1 ;  /* 0x00000000003f7886 */ /* 0x000fe200008a0000 */
[----:B------:R-:W-:-:S04]  /*0520*/  SHF.R.S32.HI R3, RZ, 0x1f, R4 ;  /* 0x0000001fff037819 */ /* 0x000fc80000011404 */
[----:B------:R-:W-:-:S04]  /*0530*/  LEA.HI R3, R3, R4, RZ, 0x7 ;  /* 0x0000000403037211 */ /* 0x000fc800078f38ff */
[----:B------:R-:W-:-:S05]  /*0540*/  LOP3.LUT R3, R3, 0xffffff80, RZ, 0xc0, !PT ;  /* 0xffffff8003037812 */ /* 0x000fca00078ec0ff */
[----:B------:R-:W-:Y:S01]  /*0550*/  IMAD.IADD R5, R4, 0x1, -R3 ;  /* 0x0000000104057824 */ /* 0x000fe200078e0a03 */
[----:B0-----:R-:W-:Y:S02]  /*0560*/  @!UP0 ULEA UR8, UR7, UR6, 0x18 ;  /* 0x0000000607088291 */ /* 0x001fe4000f8ec03f */
[----:B------:R-:W-:-:S04]  /*0570*/  @!UP1 UIADD3 UR6, -UR11, 0x100000, URZ ;  /* 0x001000000b069890 */ /* 0x000fc8000fffe13f */
[----:B------:R-:W-:Y:S02]  /*0580*/  @!UP1 USHF.L.U32 UR7, UR6, 0xb, URZ ;  /* 0x0000000b06079899 */ /* 0x000fe4000800063f */
[----:B------:R-:W-:Y:S01]  /*0590*/  @!UP1 USHF.L.U32 UR6, UR6, 0x1, URZ ;  /* 0x0000000106069899 */ /* 0x000fe2000800063f */
[----:B------:R-:W-:Y:S01]  /*05a0*/  VOTEU.ALL UP0, P0 ;  /* 0x00000000003f7886 */ /* 0x000fe20000000000 */
[----:B-1----:R-:W-:Y:S01]  /*05b0*/  @!UP1 ULEA UR9, UR10, UR9, 0x18 ;  /* 0x000000090a099291 */ /* 0x002fe2000f8ec03f */
[----:B------:R-:W-:Y:S02]  /*05c0*/  VOTEU.ALL UP1, P0 ;  /* 0x00000000003f7886 */ /* 0x000fe40000020000 */
[----:B------:R-:W-:Y:S01]  /*05d0*/  ULDC.64 UR10, c[0x0][0x598] ;  /* 0x00016600000a7ab9 */ /* 0x000fe20000000a00 */
[----:B------:R-:W-:Y:S01]  /*05e0*/  ISETP.NE.AND P0, PT, R14, 0x3, PT ;  /* 0x000000030e00780c */ /* 0x000fe20003f05270 */
[----:B------:R-:W0:Y:S02]  /*05f0*/  FENCE.VIEW.ASYNC.S ;  /* 0x00000000000073c6 */ /* 0x000e240000000000 */
[----:B0-----:R0:W2:Y:S01]  /*0600*/  @!UP0 SYNCS.EXCH.64 URZ, [UR8+0x90], UR4 ;  /* 0x00009004083f85b2 */ /* 0x0010a20008000100 */
[----:B------:R-:W-:-:S02]  /*0610*/  ISETP.NE.U32.AND P1, PT, RZ, UR10, PT ;  /* 0x0000000aff007c0c */ /* 0x000fc4000bf25070 */
[----:B------:R-:W-:Y:S02]  /*0620*/  ISETP.EQ.OR P0, PT, R14, RZ, !P0 ;  /* 0x000000ff0e00720c */ /* 0x000fe40004702670 */
[----:B------:R-:W-:Y:S02]  /*0630*/  ISETP.NE.AND.EX P1, PT, RZ, UR11, PT, P1 ;  /* 0x0000000bff007c0c */ /* 0x000fe4000bf25310 */
[----:B------:R-:W-:-:S04]  /*0640*/  ISETP.EQ.AND P0, PT, R7, RZ, P0 ;  /* 0x000000ff0700720c */ /* 0x000fc80000702270 */
[----:B------:R-:W-:-:S04]  /*0650*/  SEL R23, RZ, 0x1, !P0 ;  /* 0x00000001ff177807 */ /* 0x000fc80004000000 */
[----:B------:R-:W-:Y:S01]  /*0660*/  SEL R23, R23, 0x2, P3 ;  /* 0x0000000217177807 */ /* 0x000fe20001800000 */
[----:B------:R0:W2:Y:S01]  /*0670*/  @!UP1 SYNCS.EXCH.64 URZ, [UR8+0x98], UR4 ;  /* 0x00009804083f95b2 */ /* 0x0000a20008000100 */
[----:B------:R-:W-:Y:S01]  /*0680*/  NOP ;  /* 0x0000000000007918 */ /* 0x000fe20000000000 */
[----:B------:R0:W2:Y:S01]  /*0690*/  @!UP2 SYNCS.EXCH.64 URZ, [UR9+0x70], UR6 ;  /* 0x00007006093fa5b2 */ /* 0x0000a20008000100 */
[----:B------:R0:W2:Y:S01]  /*06a0*/  @!UP3 SYNCS.EXCH.64 URZ, [UR9+0x78], UR6 ;  /* 0x00007806093fb5b2 */ /* 0x0000a20008000100 */
[----:B------:R0:W2:Y:S01]  /*06b0*/  @!UP4 SYNCS.EXCH.64 URZ, [UR9+0x80], UR6 ;  /* 0x00008006093fc5b2 */ /* 0x0000a20008000100 */
[----:B------:R0:W2:Y:S01]  /*06c0*/  @!UP5 SYNCS.EXCH.64 URZ, [UR9+0x88], UR6 ;  /* 0x00008806093fd5b2 */ /* 0x0000a20008000100 */
[----:B------:R-:W-:Y:S01]  /*06d0*/  NOP ;  /* 0x0000000000007918 */ /* 0x000fe20000000000 */
[----:B--234-:R-:W-:Y:S06]  /*06e0*/  BAR.SYNC.DEFER_BLOCKING 0x0 ;  /* 0x0000000000007b1d */ /* 0x01cfec0000010000 */
[----:B0-----:R-:W-:Y:S05]  /*06f0*/  @!P1 BRA `(.L_x_3) ;  /* 0x00000000001c9947 */ /* 0x001fea0003800000 */
[----:B------:R-:W0:Y:S02]  /*0700*/  LDC.64 R2, c[0x0][0x598] ;  /* 0x00016600ff027b82 */ /* 0x000e240000000a00 */
[----:B0-----:R-:W2:Y:S02]  /*0710*/  LDG.E.64 R2, desc[UR36][R2.64] ;  /* 0x0000002402027981 */ /* 0x001ea4000c1e1b00 */
[----:B--2---:R-:W-:-:S04]  /*0720*/  ISETP.NE.U32.AND P0, PT, R2, RZ, PT ;  /* 0x000000ff0200720c */ /* 0x004fc80003f05070 */
[----:B------:R-:W-:-:S13]  /*0730*/  ISETP.NE.AND.EX P0, PT, R3, RZ, PT, P0 ;  /* 0x000000ff0300720c */ /* 0x000fda0003f05300 */
[----:B------:R-:W-:Y:S05]  /*0740*/  @!P0 BRA `(.L_x_3) ;  /* 0x0000000000088947 */ /* 0x000fea0003800000 */
[----:B------:R1:W5:Y:S01]  /*0750*/  LD.E R88, desc[UR36][R2.64] ;  /* 0x0000002402587980 */ /* 0x000362000c101900 */
[----:B------:R-:W-:Y:S05]  /*0760*/  BRA `(.L_x_4) ;  /* 0x0000000000247947 */ /* 0x000fea0003800000 */
.L_x_3:
[----:B------:R-:W-:Y:S02]  /*0770*/  ULDC.64 UR4, c[0x0][0x588] ;  /* 0x0001620000047ab9 */ /* 0x000fe40000000a00 */
[----:B------:R-:W-:-:S04]  /*0780*/  ISETP.NE.U32.AND P0, PT, RZ, UR4, PT ;  /* 0x00000004ff007c0c */ /* 0x000fc8000bf05070 */
[----:B------:R-:W-:-:S13]  /*0790*/  ISETP.NE.AND.EX P0, PT, RZ, UR5, PT, P0 ;  /* 0x00000005ff007c0c */ /* 0x000fda000bf05300 */
[----:B------:R-:W-:Y:S05]  /*07a0*/  @!P0 BRA `(.L_x_5) ;  /* 0x00000000000c8947 */ /* 0x000fea0003800000 */
[----:B------:R-:W0:Y:S02]  /*07b0*/  LDC.64 R88, c[0x0][0x588] ;  /* 0x00016200ff587b82 */ /* 0x000e240000000a00 */
[----:B0-----:R0:W5:Y:S01]  /*07c0*/  LDG.E R88, desc[UR36][R88.64] ;  /* 0x0000002458587981 */ /* 0x001162000c1e1900 */
[----:B------:R-:W-:Y:S05]  /*07d0*/  BRA `(.L_x_4) ;  /* 0x0000000000087947 */ /* 0x000fea0003800000 */
.L_x_5:
[----:B------:R-:W-:Y:S02]  /*07e0*/  ULDC UR4, c[0x0][0x580] ;  /* 0x0001600000047ab9 */ /* 0x000fe40000000800 */
[----:B------:R-:W-:-:S07]  /*07f0*/  IMAD.U32 R88, RZ, RZ, UR4 ;  /* 0x00000004ff587e24 */ /* 0x000fce000f8e00ff */
.L_x_4:
[----:B------:R-:W-:Y:S02]  /*0800*/  ULDC.64 UR4, c[0x0][0x5a0] ;  /* 0x0001680000047ab9 */ /* 0x000fe40000000a00 */
[----:B------:R-:W-:-:S04]  /*0810*/  ISETP.NE.U32.AND P0, PT, RZ, UR4, PT ;  /* 0x00000004ff007c0c */ /* 0x000fc8000bf05070 */
[----:B------:R-:W-:-:S13]  /*0820*/  ISETP.NE.AND.EX P0, PT, RZ, UR5, PT, P0 ;  /* 0x00000005ff007c0c */ /* 0x000fda000bf05300 */
[----:B------:R-:W-:Y:S05]  /*0830*/  @!P0 BRA `(.L_x_6) ;  /* 0x00000000001c8947 */ /* 0x000fea0003800000 */
[----:B-1----:R-:W1:Y:S02]  /*0840*/  LDC.64 R2, c[0x0][0x5a0] ;  /* 0x00016800ff027b82 */ /* 0x002e640000000a00 */
[----:B-1----:R-:W2:Y:S02]  /*0850*/  LDG.E.64 R2, desc[UR36][R2.64] ;  /* 0x0000002402027981 */ /* 0x002ea4000c1e1b00 */
[----:B--2---:R-:W-:-:S04]  /*0860*/  ISETP.NE.U32.AND P0, PT, R2, RZ, PT ;  /* 0x000000ff0200720c */ /* 0x004fc80003f05070 */
[----:B------:R-:W-:-:S13]  /*0870*/  ISETP.NE.AND.EX P0, PT, R3, RZ, PT, P0 ;  /* 0x000000ff0300720c */ /* 0x000fda0003f05300 */
[----:B------:R-:W-:Y:S05]  /*0880*/  @!P0 BRA `(.L_x_6) ;  /* 0x0000000000088947 */ /* 0x000fea0003800000 */
[----:B0-----:R2:W5:Y:S01]  /*0890*/  LD.E R89, desc[UR36][R2.64] ;  /* 0x0000002402597980 */ /* 0x001562000c101900 */
[----:B------:R-:W-:Y:S05]  /*08a0*/  BRA `(.L_x_7) ;  /* 0x0000000000247947 */ /* 0x000fea0003800000 */
.L_x_6:
[----:B------:R-:W-:Y:S02]  /*08b0*/  ULDC.64 UR4, c[0x0][0x590] ;  /* 0x0001640000047ab9 */ /* 0x000fe40000000a00 */
[----:B------:R-:W-:-:S04]  /*08c0*/  ISETP.NE.U32.AND P0, PT, RZ, UR4, PT ;  /* 0x00000004ff007c0c */ /* 0x000fc8000bf05070 */
[----:B------:R-:W-:-:S13]  /*08d0*/  ISETP.NE.AND.EX P0, PT, RZ, UR5, PT, P0 ;  /* 0x00000005ff007c0c */ /* 0x000fda000bf05300 */
[----:B------:R-:W-:Y:S05]  /*08e0*/  @!P0 BRA `(.L_x_8) ;  /* 0x00000000000c8947 */ /* 0x000fea0003800000 */
[----:B-1----:R-:W0:Y:S02]  /*08f0*/  LDC.64 R2, c[0x0][0x590] ;  /* 0x00016400ff027b82 */ /* 0x002e240000000a00 */
[----:B0-----:R0:W5:Y:S01]  /*0900*/  LDG.E R89, desc[UR36][R2.64] ;  /* 0x0000002402597981 */ /* 0x001162000c1e1900 */
[----:B------:R-:W-:Y:S05]  /*0910*/  BRA `(.L_x_7) ;  /* 0x0000000000087947 */ /* 0x000fea0003800000 */
.L_x_8:
[----:B------:R-:W-:Y:S02]  /*0920*/  ULDC UR4, c[0x0][0x584] ;  /* 0x0001610000047ab9 */ /* 0x000fe40000000800 */
[----:B0-----:R-:W-:-:S07]  /*0930*/  IMAD.U32 R89, RZ, RZ, UR4 ;  /* 0x00000004ff597e24 */ /* 0x001fce000f8e00ff */
.L_x_7:
[----:B012---:R-:W0:Y:S01]  /*0940*/  LDC R2, c[0x0][0x65c] ;  /* 0x00019700ff027b82 */ /* 0x007e220000000800 */
[----:B------:R-:W1:Y:S01]  /*0950*/  S2R R15, SR_CTAID.Y ;  /* 0x00000000000f7919 */ /* 0x000e620000002600 */
[----:B------:R-:W-:Y:S01]  /*0960*/  ULDC UR6, c[0x0][0x28c] ;  /* 0x0000a30000067ab9 */ /* 0x000fe20000000800 */
[----:B------:R-:W-:Y:S01]  /*0970*/  ISETP.NE.AND P0, PT, R7, 0x2, PT ;  /* 0x000000020700780c */ /* 0x000fe20003f05270 */
[----:B------:R-:W-:Y:S01]  /*0980*/  UIADD3 UR6, UR6, 0x3f, URZ ;  /* 0x0000003f06067890 */ /* 0x000fe2000fffe03f */
[----:B------:R-:W2:Y:S01]  /*0990*/  S2R R6, SR_CTAID.X ;  /* 0x0000000000067919 */ /* 0x000ea20000002500 */
[----:B------:R-:W-:Y:S01]  /*09a0*/  UMOV UR38, URZ ;  /* 0x0000003f00267c82 */ /* 0x000fe20008000000 */
[----:B------:R-:W-:Y:S01]  /*09b0*/  UMOV UR39, URZ ;  /* 0x0000003f00277c82 */ /* 0x000fe20008000000 */
[----:B------:R-:W-:Y:S01]  /*09c0*/  USHF.R.S32.HI UR7, URZ, 0x1f, UR6 ;  /* 0x0000001f3f077899 */ /* 0x000fe20008011406 */
[----:B------:R-:W-:-:S03]  /*09d0*/  ULDC.64 UR8, c[0x0][0x650] ;  /* 0x0001940000087ab9 */ /* 0x000fc60000000a00 */
[----:B------:R-:W-:-:S04]  /*09e0*/  ULEA.HI UR7, UR7, UR6, URZ, 0x6 ;  /* 0x0000000607077291 */ /* 0x000fc8000f8f303f */
[----:B------:R-:W-:Y:S01]  /*09f0*/  USHF.R.S32.HI UR40, URZ, 0x6, UR7 ;  /* 0x000000063f287899 */ /* 0x000fe20008011407 */
[----:B0-----:R-:W-:-:S13]  /*0a00*/  ISETP.NE.AND P1, PT, R2, 0x1, PT ;  /* 0x000000010200780c */ /* 0x001fda0003f25270 */
[----:B------:R-:W2:Y:S01]  /*0a10*/  @P1 LDC R17, c[0x0][0x10] ;  /* 0x00000400ff111b82 */ /* 0x000ea20000000800 */
[----:B-1----:R-:W-:Y:S02]  /*0a20*/  @P1 IMAD.MOV.U32 R8, RZ, RZ, R15 ;  /* 0x000000ffff081224 */ /* 0x002fe400078e000f */
[----:B------:R-:W-:Y:S02]  /*0a30*/  @P1 IMAD.MOV.U32 R9, RZ, RZ, RZ ;  /* 0x000000ffff091224 */ /* 0x000fe400078e00ff */
[----:B------:R-:W-:-:S03]  /*0a40*/  @P1 IMAD.MOV.U32 R7, RZ, RZ, RZ ;  /* 0x000000ffff071224 */ /* 0x000fc600078e00ff */
[----:B------:R-:W0:Y:S01]  /*0a50*/  @!P1 LDC R3, c[0x0][0xc] ;  /* 0x00000300ff039b82 */ /* 0x000e220000000800 */
[----:B------:R-:W-:Y:S01]  /*0a60*/  ULDC UR4, c[0x0][0xc] ;  /* 0x0000030000047ab9 */ /* 0x000fe20000000800 */
[----:B------:R-:W-:Y:S02]  /*0a70*/  ULDC UR5, c[0x0][0x10] ;  /* 0x0000040000057ab9 */ /* 0x000fe40000000800 */
[----:B------:R-:W-:-:S04]  /*0a80*/  UIMAD.WIDE.U32 UR4, UR4, UR5, URZ ;  /* 0x00000005040472a5 */ /* 0x000fc8000f8e003f */
[----:B------:R-:W1:Y:S01]  /*0a90*/  LDC R0, c[0x0][0x14] ;  /* 0x00000500ff007b82 */ /* 0x000e620000000800 */
[----:B--2---:R-:W-:-:S04]  /*0aa0*/  @P1 IMAD.WIDE.U32 R16, R6, R17, R8 ;  /* 0x0000001106101225 */ /* 0x004fc800078e0008 */
[----:B------:R-:W-:Y:S02]  /*0ab0*/  @P1 IMAD.IADD R17, R17, 0x1, R7 ;  /* 0x0000000111111824 */ /* 0x000fe400078e0207 */
[----:B------:R-:W-:Y:S02]  /*0ac0*/  IMAD.MOV.U32 R7, RZ, RZ, RZ ;  /* 0x000000ffff077224 */ /* 0x000fe400078e00ff */
[----:B0-----:R-:W-:-:S04]  /*0ad0*/  @!P1 IMAD.WIDE.U32 R8, R3, R15, R6 ;  /* 0x0000000f03089225 */ /* 0x001fc800078e0006 */
[----:B------:R-:W-:Y:S02]  /*0ae0*/  @!P1 IMAD.MOV.U32 R16, RZ, RZ, R8 ;  /* 0x000000ffff109224 */ /* 0x000fe400078e0008 */
[----:B-1----:R-:W-:-:S04]  /*0af0*/  IMAD.WIDE.U32 R10, R0, UR4, RZ ;  /* 0x00000004000a7c25 */ /* 0x002fc8000f8e00ff */
[----:B------:R-:W-:Y:S01]  /*0b00*/  IMAD R3, R0, UR5, RZ ;  /* 0x0000000500037c24 */ /* 0x000fe2000f8e02ff */
[----:B------:R0:W-:Y:S01]  /*0b10*/  STL.64 [R1], R10 ;  /* 0x0000000a01007387 */ /* 0x0001e20000100a00 */
[----:B------:R-:W-:Y:S02]  /*0b20*/  @!P1 IMAD.MOV.U32 R17, RZ, RZ, R9 ;  /* 0x000000ffff119224 */ /* 0x000fe400078e0009 */
[----:B------:R-:W-:Y:S01]  /*0b30*/  IMAD.IADD R0, R11, 0x1, R3 ;  /* 0x000000010b007824 */ /* 0x000fe200078e0203 */
[----:B------:R-:W-:Y:S06]  /*0b40*/  @P0 BRA `(.L_x_9) ;  /* 0x0000000000200947 */ /* 0x000fec0003800000 */
[----:B------:R-:W-:Y:S01]  /*0b50*/  UISETP.GE.U32.AND UP0, UPT, UR40, 0x6, UPT ;  /* 0x000000062800788c */ /* 0x000fe2000bf06070 */
[----:B------:R-:W-:Y:S01]  /*0b60*/  IADD3 R16, P0, R16, R10, RZ ;  /* 0x0000000a10107210 */ /* 0x000fe20007f1e0ff */
[----:B------:R-:W-:Y:S01]  /*0b70*/  UIMAD.WIDE.U32 UR4, UR40, -0x55555555, URZ ;  /* 0xaaaaaaab280478a5 */ /* 0x000fe2000f8e003f */
[----:B------:R-:W-:-:S03]  /*0b80*/  UMOV UR39, URZ ;  /* 0x0000003f00277c82 */ /* 0x000fc60008000000 */
[----:B------:R-:W-:Y:S01]  /*0b90*/  USHF.R.U32.HI UR4, URZ, 0x2, UR5 ;  /* 0x000000023f047899 */ /* 0x000fe20008011605 */
[----:B------:R-:W-:-:S03]  /*0ba0*/  IMAD.X R17, R0, 0x1, R17, P0 ;  /* 0x0000000100117824 */ /* 0x000fc600000e0611 */
[----:B------:R-:W-:Y:S02]  /*0bb0*/  UIMAD UR38, UR4, -0x6, UR40 ;  /* 0xfffffffa042678a4 */ /* 0x000fe4000f8e0228 */
[----:B------:R-:W-:-:S12]  /*0bc0*/  @UP0 ULOP3.LUT UR39, UR4, 0x1, URZ, 0xc0, !UPT ;  /* 0x0000000104270892 */ /* 0x000fd8000f8ec03f */
.L_x_9:
[----:B------:R-:W-:Y:S01]  /*0bd0*/  ISETP.GE.U32.AND P0, PT, R16, UR8, PT ;  /* 0x0000000810007c0c */ /* 0x000fe2000bf06070 */
[----:B------:R-:W-:Y:S01]  /*0be0*/  IMAD.MOV.U32 R22, RZ, RZ, -0x1 ;  /* 0xffffffffff167424 */ /* 0x000fe200078e00ff */
[----:B------:R-:W-:Y:S01]  /*0bf0*/  PRMT R3, RZ, 0x7610, R3 ;  /* 0x00007610ff037816 */ /* 0x000fe20000000003 */
[----:B------:R-:W-:Y:S01]  /*0c00*/  IMAD.MOV.U32 R18, RZ, RZ, -0x1 ;  /* 0xffffffffff127424 */ /* 0x000fe200078e00ff */
[----:B------:R-:W-:Y:S01]  /*0c10*/  ISETP.GE.U32.AND.EX P0, PT, R17, UR9, PT, P0 ;  /* 0x0000000911007c0c */ /* 0x000fe2000bf06100 */
[----:B------:R-:W-:-:S12]  /*0c20*/  IMAD.MOV.U32 R19, RZ, RZ, -0x1 ;  /* 0xffffffffff137424 */ /* 0x000fd800078e00ff */
[----:B------:R-:W-:Y:S05]  /*0c30*/  @P0 BRA `(.L_x_10) ;  /* 0x0000000400580947 */ /* 0x000fea0003800000 */
[----:B------:R-:W1:Y:S01]  /*0c40*/  LDC.64 R20, c[0x0][0x628] ;  /* 0x00018a00ff147b82 */ /* 0x000e620000000a00 */
[----:B------:R-:W-:Y:S02]  /*0c50*/  IMAD.MOV.U32 R8, RZ, RZ, R16 ;  /* 0x000000ffff087224 */ /* 0x000fe400078e0010 */
[----:B------:R-:W-:-:S05]  /*0c60*/  IMAD.MOV.U32 R9, RZ, RZ, R17 ;  /* 0x000000ffff097224 */ /* 0x000fca00078e0011 */
[----:B------:R-:W2:Y:S08]  /*0c70*/  LDC R18, c[0x0][0x630] ;  /* 0x00018c00ff127b82 */ /* 0x000eb00000000800 */
[----:B------:R-:W3:Y:S01]  /*0c80*/  LDC.64 R24, c[0x0][0x620] ;  /* 0x00018800ff187b82 */ /* 0x000ee20000000a00 */
[----:B-1----:R-:W-:-:S04]  /*0c90*/  ISETP.NE.U32.AND P0, PT, R20, RZ, PT ;  /* 0x000000ff1400720c */ /* 0x002fc80003f05070 */
[----:B------:R-:W-:-:S13]  /*0ca0*/  ISETP.NE.AND.EX P0, PT, R21, RZ, PT, P0 ;  /* 0x000000ff1500720c */ /* 0x000fda0003f05300 */
[----:B--23--:R-:W-:Y:S05]  /*0cb0*/  @!P0 BRA `(.L_x_11) ;  /* 0x0000000000288947 */ /* 0x00cfea0003800000 */
[----:B------:R-:W1:Y:S02]  /*0cc0*/  LDC R3, c[0x0][0x634] ;  /* 0x00018d00ff037b82 */ /* 0x000e640000000800 */
[----:B-1----:R-:W-:-:S05]  /*0cd0*/  IADD3 R3, P0, R16, R3, RZ ;  /* 0x0000000310037210 */ /* 0x002fca0007f1e0ff */
[----:B------:R-:W-:-:S04]  /*0ce0*/  IMAD.X R19, RZ, RZ, R17, P0 ;  /* 0x000000ffff137224 */ /* 0x000fc800000e0611 */
[----:B------:R-:W-:-:S04]  /*0cf0*/  IMAD.WIDE.U32 R8, R19, R20, RZ ;  /* 0x0000001413087225 */ /* 0x000fc800078e00ff */
[----:B0-----:R-:W-:-:S04]  /*0d00*/  IMAD.WIDE.U32 R10, P0, R3, R21, R8 ;  /* 0x00000015030a7225 */ /* 0x001fc80007800008 */
[----:B------:R-:W-:-:S04]  /*0d10*/  IMAD.WIDE.U32 R8, R3, R20, RZ ;  /* 0x0000001403087225 */ /* 0x000fc800078e00ff */
[----:B------:R-:W-:Y:S01]  /*0d20*/  IMAD.X R13, RZ, RZ, RZ, P0 ;  /* 0x000000ffff0d7224 */ /* 0x000fe200000e06ff */
[----:B------:R-:W-:Y:S01]  /*0d30*/  IADD3 RZ, P0, R9, R10, RZ ;  /* 0x0000000a09ff7210 */ /* 0x000fe20007f1e0ff */
[----:B------:R-:W-:-:S04]  /*0d40*/  IMAD.MOV.U32 R12, RZ, RZ, R11 ;  /* 0x000000ffff0c7224 */ /* 0x000fc800078e000b */
[----:B------:R-:W-:-:S08]  /*0d50*/  IMAD.WIDE.U32.X R8, R19, R21, R12, P0 ;  /* 0x0000001513087225 */ /* 0x000fd000000e040c */
.L_x_11:
[-CC-:B------:R-:W-:Y:S01]  /*0d60*/  SHF.R.U64 R30, R8, R18.reuse, R9.reuse ;  /* 0x00000012081e7219 */ /* 0x180fe20000001209 */
[----:B------:R-:W1:Y:S01]  /*0d70*/  LDC R12, c[0x0][0x618] ;  /* 0x00018600ff0c7b82 */ /* 0x000e620000000800 */
[----:B------:R-:W-:Y:S01]  /*0d80*/  SHF.R.U32.HI R7, RZ, R18, R9 ;  /* 0x00000012ff077219 */ /* 0x000fe20000011609 */
[----:B------:R-:W-:Y:S01]  /*0d90*/  ULDC UR4, c[0x0][0x150] ;  /* 0x0000540000047ab9 */ /* 0x000fe20000000800 */
[----:B0-----:R-:W-:Y:S02]  /*0da0*/  IADD3 R11, P0, RZ, -R30, RZ ;  /* 0x8000001eff0b7210 */ /* 0x001fe40007f1e0ff */
[----:B------:R-:W-:-:S03]  /*0db0*/  I2FP.F32.U32 R3, R6 ;  /* 0x0000000600037245 */ /* 0x000fc60000201000 */
[----:B------:R-:W0:Y:S01]  /*0dc0*/  LDC.64 R26, c[0x0][0x640] ;  /* 0x00019000ff1a7b82 */ /* 0x000e220000000a00 */
[----:B------:R-:W-:Y:S02]  /*0dd0*/  IMAD.X R13, RZ, RZ, ~R7, P0 ;  /* 0x000000ffff0d7224 */ /* 0x000fe400000e0e07 */
[----:B------:R-:W-:Y:S01]  /*0de0*/  FMUL R3, R3, UR4 ;  /* 0x0000000403037c20 */ /* 0x000fe20008400000 */
[----:B------:R-:W-:Y:S01]  /*0df0*/  IMAD.WIDE.U32 R8, R11, R24, R16 ;  /* 0x000000180b087225 */ /* 0x000fe200078e0010 */
[----:B------:R-:W-:-:S03]  /*0e00*/  ULDC UR4, c[0x0][0x154] ;  /* 0x0000550000047ab9 */ /* 0x000fc60000000800 */
[----:B------:R-:W-:Y:S01]  /*0e10*/  IMAD R10, R13, R24, RZ ;  /* 0x000000180d0a7224 */ /* 0x000fe200078e02ff */
[----:B------:R-:W2:Y:S01]  /*0e20*/  LDC R7, c[0x0][0x144] ;  /* 0x00005100ff077b82 */ /* 0x000ea20000000800 */
[----:B------:R-:W3:Y:S02]  /*0e30*/  F2I.U32.TRUNC.NTZ R3, R3 ;  /* 0x0000000300037305 */ /* 0x000ee4000020f000 */
[----:B------:R-:W-:-:S04]  /*0e40*/  IMAD R11, R11, R25, R10 ;  /* 0x000000190b0b7224 */ /* 0x000fc800078e020a */
[----:B------:R-:W-:Y:S01]  /*0e50*/  IMAD.IADD R9, R9, 0x1, R11 ;  /* 0x0000000109097824 */ /* 0x000fe200078e020b */
[----:B------:R-:W4:Y:S01]  /*0e60*/  LDC R18, c[0x0][0x608] ;  /* 0x00018200ff127b82 */ /* 0x000f220000000800 */
[----:B------:R-:W-:-:S03]  /*0e70*/  IMAD.MOV.U32 R11, RZ, RZ, -0x1 ;  /* 0xffffffffff0b7424 */ /* 0x000fc600078e00ff */
[-C--:B-1----:R-:W-:Y:S02]  /*0e80*/  SHF.R.U64 R22, R8, R12.reuse, R9 ;  /* 0x0000000c08167219 */ /* 0x082fe40000001209 */
[----:B------:R-:W-:Y:S02]  /*0e90*/  I2FP.F32.U32 R8, R15 ;  /* 0x0000000f00087245 */ /* 0x000fe40000201000 */
[----:B------:R-:W1:Y:S01]  /*0ea0*/  LDC R24, c[0x0][0x658] ;  /* 0x00019600ff187b82 */ /* 0x000e620000000800 */
[----:B0-----:R-:W-:Y:S01]  /*0eb0*/  ISETP.NE.U32.AND P0, PT, R26, RZ, PT ;  /* 0x000000ff1a00720c */ /* 0x001fe20003f05070 */
[----:B---3--:R-:W-:Y:S01]  /*0ec0*/  IMAD.MOV R10, RZ, RZ, -R3 ;  /* 0x000000ffff0a7224 */ /* 0x008fe200078e0a03 */
[----:B------:R-:W-:Y:S01]  /*0ed0*/  SHF.R.U32.HI R9, RZ, R12, R9 ;  /* 0x0000000cff097219 */ /* 0x000fe20000011609 */
[----:B------:R-:W-:Y:S01]  /*0ee0*/  FMUL R8, R8, UR4 ;  /* 0x0000000408087c20 */ /* 0x000fe20008400000 */
[----:B------:R-:W-:-:S03]  /*0ef0*/  ISETP.NE.AND.EX P0, PT, R27, RZ, PT, P0 ;  /* 0x000000ff1b00720c */ /* 0x000fc60003f05300 */
[----:B------:R-:W0:Y:S01]  /*0f00*/  LDC R20, c[0x0][0x148] ;  /* 0x00005200ff147b82 */ /* 0x000e220000000800 */
[----:B--2---:R-:W-:-:S07]  /*0f10*/  IMAD R3, R7, R10, R6 ;  /* 0x0000000a07037224 */ /* 0x004fce00078e0206 */
[----:B------:R-:W2:Y:S01]  /*0f20*/  LDC R21, c[0x0][0x600] ;  /* 0x00018000ff157b82 */ /* 0x000ea20000000800 */
[-CC-:B----4-:R-:W-:Y:S02]  /*0f30*/  SHF.R.U64 R32, R22, R18.reuse, R9.reuse ;  /* 0x0000001216207219 */ /* 0x190fe40000001209 */
[----:B------:R-:W-:Y:S01]  /*0f40*/  SHF.R.U32.HI R7, RZ, R18, R9 ;  /* 0x00000012ff077219 */ /* 0x000fe20000011609 */
[----:B------:R-:W-:Y:S01]  /*0f50*/  IMAD.MOV.U32 R9, RZ, RZ, 0x1 ;  /* 0x00000001ff097424 */ /* 0x000fe200078e00ff */
[----:B------:R3:W4:Y:S03]  /*0f60*/  F2I.U32.TRUNC.NTZ R18, R8 ;  /* 0x0000000800127305 */ /* 0x000726000020f000 */
[----:B------:R-:W0:Y:S01]  /*0f70*/  LDC R25, c[0x0][0x648] ;  /* 0x00019200ff197b82 */ /* 0x000e220000000800 */
[-C--:B-1----:R-:W-:Y:S02]  /*0f80*/  SHF.L.U32 R6, R11, R24.reuse, RZ ;  /* 0x000000180b067219 */ /* 0x082fe400000006ff */
[----:B------:R-:W-:-:S02]  /*0f90*/  SHF.R.U64 R34, R32, R24, R7 ;  /* 0x0000001820227219 */ /* 0x000fc40000001207 */
[----:B------:R-:W-:Y:S02]  /*0fa0*/  LOP3.LUT R13, RZ, R6, RZ, 0x33, !PT ;  /* 0x00000006ff0d7212 */ /* 0x000fe400078e33ff */
[-C--:B------:R-:W-:Y:S01]  /*0fb0*/  SHF.R.U32.HI R7, RZ, R24.reuse, R7 ;  /* 0x00000018ff077219 */ /* 0x080fe20000011607 */
[----:B------:R-:W1:Y:S01]  /*0fc0*/  LDC R29, c[0x0][0x638] ;  /* 0x00018e00ff1d7b82 */ /* 0x000e620000000800 */
[----:B------:R-:W-:Y:S01]  /*0fd0*/  SHF.L.U32 R12, R9, R24, RZ ;  /* 0x00000018090c7219 */ /* 0x000fe200000006ff */
[----:B------:R-:W-:-:S06]  /*0fe0*/  IMAD.MOV.U32 R6, RZ, RZ, R34 ;  /* 0x000000ffff067224 */ /* 0x000fcc00078e0022 */
[----:B------:R-:W0:Y:S01]  /*0ff0*/  LDC R28, c[0x0][0x610] ;  /* 0x00018400ff1c7b82 */ /* 0x000e220000000800 */
[----:B---34-:R-:W-:Y:S05]  /*1000*/  @!P0 BRA `(.L_x_12) ;  /* 0x0000000000288947 */ /* 0x018fea0003800000 */
[----:B------:R-:W3:Y:S02]  /*1010*/  LDC R11, c[0x0][0x64c] ;  /* 0x00019300ff0b7b82 */ /* 0x000ee40000000800 */
[----:B---3--:R-:W-:-:S05]  /*1020*/  IADD3 R11, P0, R34, R11, RZ ;  /* 0x0000000b220b7210 */ /* 0x008fca0007f1e0ff */
[----:B------:R-:W-:-:S04]  /*1030*/  IMAD.X R19, RZ, RZ, R7, P0 ;  /* 0x000000ffff137224 */ /* 0x000fc800000e0607 */
[----:B------:R-:W-:-:S04]  /*1040*/  IMAD.WIDE.U32 R6, R19, R26, RZ ;  /* 0x0000001a13067225 */ /* 0x000fc800078e00ff */
[----:B------:R-:W-:-:S04]  /*1050*/  IMAD.WIDE.U32 R8, P0, R11, R27, R6 ;  /* 0x0000001b0b087225 */ /* 0x000fc80007800006 */
[----:B------:R-:W-:-:S04]  /*1060*/  IMAD.WIDE.U32 R6, R11, R26, RZ ;  /* 0x0000001a0b067225 */ /* 0x000fc800078e00ff */
[----:B------:R-:W-:Y:S01]  /*1070*/  IMAD.X R11, RZ, RZ, RZ, P0 ;  /* 0x000000ffff0b7224 */ /* 0x000fe200000e06ff */
[----:B------:R-:W-:Y:S01]  /*1080*/  IADD3 RZ, P0, R7, R8, RZ ;  /* 0x0000000807ff7210 */ /* 0x000fe20007f1e0ff */
[----:B------:R-:W-:-:S04]  /*1090*/  IMAD.MOV.U32 R10, RZ, RZ, R9 ;  /* 0x000000ffff0a7224 */ /* 0x000fc800078e0009 */
[----:B------:R-:W-:-:S08]  /*10a0*/  IMAD.WIDE.U32.X R6, R19, R27, R10, P0 ;  /* 0x0000001b13067225 */ /* 0x000fd000000e040a */
.L_x_12:
[----:B0-----:R-:W-:Y:S01]  /*10b0*/  SHF.R.U64 R6, R6, R25, R7 ;  /* 0x0000001906067219 */ /* 0x001fe20000001207 */
[----:B--2---:R-:W-:Y:S01]  /*10c0*/  VIADD R7, R21, 0xffffffff ;  /* 0xffffffff15077836 */ /* 0x004fe20000000000 */
[----:B------:R-:W-:Y:S01]  /*10d0*/  LOP3.LUT R13, R32, R13, RZ, 0xc0, !PT ;  /* 0x0000000d200d7212 */ /* 0x000fe200078ec0ff */
[----:B------:R-:W-:Y:S02]  /*10e0*/  IMAD.MOV R18, RZ, RZ, -R18 ;  /* 0x000000ffff127224 */ /* 0x000fe400078e0a12 */
[----:B------:R-:W-:Y:S01]  /*10f0*/  IMAD.MOV R8, RZ, RZ, -R6 ;  /* 0x000000ffff087224 */ /* 0x000fe200078e0a06 */
[----:B------:R-:W-:Y:S01]  /*1100*/  LOP3.LUT R7, R22, R7, RZ, 0xc0, !PT ;  /* 0x0000000716077212 */ /* 0x000fe200078ec0ff */
[----:B------:R-:W-:Y:S02]  /*1110*/  IMAD R12, R12, R6, R13 ;  /* 0x000000060c0c7224 */ /* 0x000fe400078e020d */
[----:B------:R-:W-:Y:S02]  /*1120*/  @P1 IMAD R3, R20, R18, R15 ;  /* 0x0000001214031224 */ /* 0x000fe400078e020f */
[----:B-1----:R-:W-:-:S02]  /*1130*/  IMAD R6, R8, R29, R34 ;  /* 0x0000001d08067224 */ /* 0x002fc400078e0222 */
[----:B------:R-:W-:Y:S02]  /*1140*/  IMAD R22, R12, R28, R3 ;  /* 0x0000001c0c167224 */ /* 0x000fe400078e0203 */
[----:B------:R-:W-:Y:S02]  /*1150*/  IMAD R7, R6, R21, R7 ;  /* 0x0000001506077224 */ /* 0x000fe400078e0207 */
[----:B------:R-:W-:Y:S02]  /*1160*/  IMAD.MOV.U32 R3, RZ, RZ, 0x1 ;  /* 0x00000001ff037424 */ /* 0x000fe400078e00ff */
[----:B------:R-:W-:Y:S01]  /*1170*/  IMAD.MOV.U32 R19, RZ, RZ, R30 ;  /* 0x000000ffff137224 */ /* 0x000fe200078e001e */
[----:B------:R-:W-:Y:S02]  /*1180*/  SEL R18, R7, R22, !P1 ;  /* 0x0000001607127207 */ /* 0x000fe40004800000 */
[----:B------:R-:W-:-:S07]  /*1190*/  SEL R22, R22, R7, !P1 ;  /* 0x0000000716167207 */ /* 0x000fce0004800000 */
.L_x_10:
[----:B------:R-:W-:Y:S05]  /*11a0*/  @!P2 BRA `(.L_x_13) ;  /* 0x000000540070a947 */ /* 0x000fea0003800000 */
[----:B------:R-:W-:-:S13]  /*11b0*/  ISETP.GT.U32.AND P0, PT, R31, 0x1, PT ;  /* 0x000000011f00780c */ /* 0x000fda0003f04070 */
[----:B------:R-:W-:Y:S05]  /*11c0*/  @P0 EXIT ;  /* 0x000000000000094d */ /* 0x000fea0003800000 */
.L_x_14:
[----:B------:R-:W-:-:S08]  /*11d0*/  NOP ;  /* 0x0000000000007918 */ /* 0x000fd00000000000 */
[----:B------:R-:W1:Y:S02]  /*11e0*/  USETMAXREG.TRY_ALLOC.CTAPOOL UP0, 0xe8 ;  /* 0x000000e8000079c8 */ /* 0x000e640008000600 */
[----:B-1----:R-:W-:-:S13]  /*11f0*/  PLOP3.LUT P0, PT, PT, PT, UP0, 0x80, 0x0 ;  /* 0x000000000000781c */ /* 0x002fda0003f0f008 */
[----:B------:R-:W-:Y:S05]  /*1200*/  @!P0 BRA `(.L_x_14) ;  /* 0xfffffffc00f08947 */ /* 0x000fea000383ffff */
[----:B------:R-:W-:-:S13]  /*1210*/  LOP3.LUT P0, RZ, R3, 0xff, RZ, 0xc0, !PT ;  /* 0x000000ff03ff7812 */ /* 0x000fda000780c0ff */
[----:B------:R-:W-:Y:S05]  /*1220*/  @!P0 EXIT ;  /* 0x000000000000894d */ /* 0x000fea0003800000 */
[----:B------:R-:W2:Y:S01]  /*1230*/  LDL.64 R8, [R1] ;  /* 0x0000000001087983 */ /* 0x000ea20000100a00 */
[----:B------:R-:W-:Y:S01]  /*1240*/  SHF.R.S32.HI R4, RZ, 0x1f, R5 ;  /* 0x0000001fff047819 */ /* 0x000fe20000011405 */
[----:B------:R-:W1:Y:S01]  /*1250*/  S2UR UR4, SR_CgaCtaId ;  /* 0x00000000000479c3 */ /* 0x000e620000008800 */
[----:B------:R-:W-:Y:S01]  /*1260*/  UISETP.LT.AND UP0, UPT, UR40, 0x1, UPT ;  /* 0x000000012800788c */ /* 0x000fe2000bf01270 */
[----:B------:R-:W-:Y:S01]  /*1270*/  LOP3.LUT R102, R23, 0x1, RZ, 0xfc, !PT ;  /* 0x0000000117667812 */ /* 0x000fe200078efcff */
[----:B------:R-:W-:Y:S01]  /*1280*/  UIADD3 UR5, UR43, -0x1, URZ ;  /* 0xffffffff2b057890 */ /* 0x000fe2000fffe03f */
[CC--:B------:R-:W-:Y:S01]  /*1290*/  LEA.HI R3, R4.reuse, R5.reuse, RZ, 0x2 ;  /* 0x0000000504037211 */ /* 0x0c0fe200078f10ff */
[----:B------:R-:W-:Y:S01]  /*12a0*/  USEL UR42, UR40, 0x1, UP0 ;  /* 0x00000001282a7887 */ /* 0x000fe20008000000 */
[----:B------:R-:W-:Y:S01]  /*12b0*/  LEA.HI R4, R4, R5, RZ, 0x5 ;  /* 0x0000000504047211 */ /* 0x000fe200078f28ff */
[----:B------:R-:W-:Y:S01]  /*12c0*/  UMOV UR41, 0x400 ;  /* 0x0000040000297882 */ /* 0x000fe20000000000 */
[--C-:B------:R-:W-:Y:S01]  /*12d0*/  SHF.R.S32.HI R90, RZ, 0x2, R3.reuse ;  /* 0x00000002ff5a7819 */ /* 0x100fe20000011403 */
[----:B------:R-:W3:Y:S01]  /*12e0*/  LDC R96, c[0x0][0x658] ;  /* 0x00019600ff607b82 */ /* 0x000ee20000000800 */
[----:B------:R-:W-:Y:S01]  /*12f0*/  SHF.R.S32.HI R7, RZ, 0x1f, R3 ;  /* 0x0000001fff077819 */ /* 0x000fe20000011403 */
[----:B------:R-:W-:Y:S01]  /*1300*/  UISETP.NE.AND UP0, UPT, UR5, URZ, UPT ;  /* 0x0000003f0500728c */ /* 0x000fe2000bf05270 */
[----:B------:R-:W-:Y:S01]  /*1310*/  LOP3.LUT R6, R3, 0xfffffffc, RZ, 0xc0, !PT ;  /* 0xfffffffc03067812 */ /* 0x000fe200078ec0ff */
[----:B------:R-:W-:Y:S01]  /*1320*/  ULDC UR6, c[0x0][0x284] ;  /* 0x0000a10000067ab9 */ /* 0x000fe20000000800 */
[----:B------:R-:W-:Y:S01]  /*1330*/  LEA.HI R7, R7, R90, RZ, 0x3 ;  /* 0x0000005a07077211 */ /* 0x000fe200078f18ff */
[----:B------:R-:W-:Y:S01]  /*1340*/  USHF.L.U32 UR45, UR40, 0x1, URZ ;  /* 0x00000001282d7899 */ /* 0x000fe2000800063f */
[----:B------:R-:W-:Y:S01]  /*1350*/  SHF.R.S32.HI R3, RZ, 0x5, R4 ;  /* 0x00000005ff037819 */ /* 0x000fe20000011404 */
[----:B------:R-:W4:Y:S01]  /*1360*/  LDC.64 R94, c[0x0][0x5c8] ;  /* 0x00017200ff5e7b82 */ /* 0x000f220000000a00 */
[----:B------:R-:W-:Y:S01]  /*1370*/  LOP3.LUT R7, R7, 0xfffffff8, RZ, 0xc0, !PT ;  /* 0xfffffff807077812 */ /* 0x000fe200078ec0ff */
[----:B------:R-:W-:Y:S01]  /*1380*/  IMAD.IADD R6, R5, 0x1, -R6 ;  /* 0x0000000105067824 */ /* 0x000fe200078e0a06 */
[----:B------:R-:W-:Y:S01]  /*1390*/  UIADD3 UR42, -UR42, UR40, URZ ;  /* 0x000000282a2a7290 */ /* 0x000fe2000fffe13f */
[----:B------:R-:W-:-:S02]  /*13a0*/  IMAD.MOV.U32 R5, RZ, RZ, 0x1 ;  /* 0x00000001ff057424 */ /* 0x000fc400078e00ff */
[----:B------:R-:W-:Y:S01]  /*13b0*/  IMAD.IADD R90, R90, 0x1, -R7 ;  /* 0x000000015a5a7824 */ /* 0x000fe200078e0a07 */
[----:B-1----:R-:W-:Y:S01]  /*13c0*/  ULEA UR41, UR4, UR41, 0x18 ;  /* 0x0000002904297291 */ /* 0x002fe2000f8ec03f */
[----:B------:R-:W1:Y:S01]  /*13d0*/  LDC R97, c[0x0][0x288] ;  /* 0x0000a200ff617b82 */ /* 0x000e620000000800 */
[----:B------:R-:W-:Y:S01]  /*13e0*/  USHF.L.U32 UR4, UR5, 0x3, URZ ;  /* 0x0000000305047899 */ /* 0x000fe2000800063f */
[--C-:B------:R-:W-:Y:S01]  /*13f0*/  IMAD R101, R3, -0x10, -R90.reuse ;  /* 0xfffffff003657824 */ /* 0x100fe200078e0a5a */
[--C-:B------:R-:W-:Y:S01]  /*1400*/  SHF.R.S32.HI R91, RZ, 0x1f, R90.reuse ;  /* 0x0000001fff5b7819 */ /* 0x100fe2000001145a */
[----:B------:R-:W-:Y:S01]  /*1410*/  USEL UR5, URZ, 0x1, UP0 ;  /* 0x000000013f057887 */ /* 0x000fe20008000000 */
[----:B------:R-:W-:Y:S01]  /*1420*/  IMAD.SHL.U32 R92, R6, 0x2, RZ ;  /* 0x00000002065c7824 */ /* 0x000fe200078e00ff */
[----:B------:R-:W-:Y:S01]  /*1430*/  UIADD3 UR46, UR41, 0x70, URZ ;  /* 0x00000070292e7890 */ /* 0x000fe2000fffe03f */
[----:B------:R-:W-:Y:S01]  /*1440*/  VIADD R101, R101, UR6 ;  /* 0x0000000665657c36 */ /* 0x000fe20008000000 */
[----:B------:R-:W0:Y:S01]  /*1450*/  LDC R99, c[0x0][0x600] ;  /* 0x00018000ff637b82 */ /* 0x000e220000000800 */
[----:B------:R-:W-:Y:S01]  /*1460*/  IMAD.WIDE R90, R3, 0x10, R90 ;  /* 0x00000010035a7825 */ /* 0x000fe200078e025a */
[----:B------:R-:W-:Y:S01]  /*1470*/  ULOP3.LUT UR4, UR4, 0x8, URZ, 0xc0, !UPT ;  /* 0x0000000804047892 */ /* 0x000fe2000f8ec03f */
[----:B------:R-:W-:Y:S01]  /*1480*/  SHF.R.S32.HI R93, RZ, 0x1f, R92 ;  /* 0x0000001fff5d7819 */ /* 0x000fe2000001145c */
[----:B------:R-:W-:Y:S01]  /*1490*/  ULEA UR43, UR43, UR46, 0x3 ;  /* 0x0000002e2b2b7291 */ /* 0x000fe2000f8e183f */
[----:B------:R-:W-:Y:S01]  /*14a0*/  IMAD.MOV.U32 R3, RZ, RZ, -0x1 ;  /* 0xffffffffff037424 */ /* 0x000fe200078e00ff */
[----:B------:R-:W-:Y:S01]  /*14b0*/  ULOP3.LUT UR47, UR4, 0x8, URZ, 0x3c, !UPT ;  /* 0x00000008042f7892 */ /* 0x000fe2000f8e3c3f */
[----:B------:R-:W-:Y:S01]  /*14c0*/  IMAD.U32 R103, RZ, RZ, UR5 ;  /* 0x00000005ff677e24 */ /* 0x000fe2000f8e00ff */
[C---:B----4-:R-:W-:Y:S01]  /*14d0*/  SHF.L.U64.HI R95, R94.reuse, 0x3, R95 ;  /* 0x000000035e5f7819 */ /* 0x050fe2000001025f */
[----:B------:R-:W-:Y:S01]  /*14e0*/  IMAD.SHL.U32 R94, R94, 0x8, RZ ;  /* 0x000000085e5e7824 */ /* 0x000fe200078e00ff */
[-C--:B---3--:R-:W-:Y:S01]  /*14f0*/  SHF.L.U32 R3, R3, R96.reuse, RZ ;  /* 0x0000006003037219 */ /* 0x088fe200000006ff */
[----:B------:R-:W-:Y:S01]  /*1500*/  ULOP3.LUT UR44, UR4, 0x18, URZ, 0x3c, !UPT ;  /* 0x00000018042c7892 */ /* 0x000fe2000f8e3c3f */
[----:B------:R-:W-:-:S02]  /*1510*/  SHF.L.U32 R96, R5, R96, RZ ;  /* 0x0000006005607219 */ /* 0x000fc400000006ff */
[----:B------:R-:W-:Y:S01]  /*1520*/  LOP3.LUT R100, RZ, R3, RZ, 0x33, !PT ;  /* 0x00000003ff647212 */ /* 0x000fe200078e33ff */
[----:B-1----:R-:W-:Y:S02]  /*1530*/  IMAD R97, R6, -0x2, R97 ;  /* 0xfffffffe06617824 */ /* 0x002fe400078e0261 */
[----:B0-----:R-:W-:Y:S01]  /*1540*/  VIADD R99, R99, 0xffffffff ;  /* 0xffffffff63637836 */ /* 0x001fe20000000000 */
[----:B--2---:R-:W-:-:S07]  /*1550*/  SHF.L.U64.HI R98, R8, 0x1, R0 ;  /* 0x0000000108627819 */ /* 0x004fce0000010200 */
.L_x_162:
[----:B------:R-:W-:-:S04]  /*1560*/  SHF.L.U32 R0, R103, 0x1f, RZ ;  /* 0x0000001f67007819 */ /* 0x000fc800000006ff */
[----:B------:R-:W0:Y:S02]  /*1570*/  SYNCS.PHASECHK.TRANS64.TRYWAIT P0, [UR43+-0x8], R0 ;  /* 0xfffff800ff0075a7 */ /* 0x000e24000800016b */
[----:B01-34-:R-:W-:Y:S05]  /*1580*/  @!P0 BRA `(.L_x_15) ;  /* 0x0000006000a88947 */ /* 0x01bfea0003800000 */
.L_x_186:
[----:B------:R-:W-:Y:S02]  /*1590*/  ULDC UR4, c[0x0][0x28c] ;  /* 0x0000a30000047ab9 */ /* 0x000fe40000000800 */
[----:B------:R-:W-:-:S13]  /*15a0*/  ISETP.LT.AND P0, PT, RZ, UR4, PT ;  /* 0x00000004ff007c0c */ /* 0x000fda000bf01270 */
[----:B------:R-:W-:Y:S05]  /*15b0*/  @P0 BRA `(.L_x_16) ;  /* 0x0000000000400947 */ /* 0x000fea0003800000 */
[----:B0-----:R-:W-:Y:S01]  /*15c0*/  MOV R0, 0x0 ;  /* 0x0000000000007802 */ /* 0x001fe20000000f00 */
[----:B------:R-:W-:Y:S01]  /*15d0*/  ULDC.64 UR4, c[0x4][0x68] ;  /* 0x01001a0000047ab9 */ /* 0x000fe20000000a00 */
[----:B------:R-:W-:Y:S01]  /*15e0*/  ULDC.64 UR6, c[0x4][0x8] ;  /* 0x0100020000067ab9 */ /* 0x000fe20000000a00 */
[----:B------:R-:W-:Y:S01]  /*15f0*/  IMAD.U32 R4, RZ, RZ, UR4 ;  /* 0x00000004ff047e24 */ /* 0x000fe2000f8e00ff */
[----:B------:R0:W1:Y:S01]  /*1600*/  LDC.64 R14, c[0x4][R0] ;  /* 0x01000000000e7b82 */ /* 0x0000620000000a00 */
[----:B------:R-:W-:Y:S01]  /*1610*/  IMAD.U32 R5, RZ, RZ, UR5 ;  /* 0x00000005ff057e24 */ /* 0x000fe2000f8e00ff */
[----:B------:R-:W-:Y:S01]  /*1620*/  ULDC.64 UR4, c[0x4][0x70] ;  /* 0x01001c0000047ab9 */ /* 0x000fe20000000a00 */
[----:B------:R-:W-:Y:S02]  /*1630*/  IMAD.U32 R10, RZ, RZ, UR6 ;  /* 0x00000006ff0a7e24 */ /* 0x000fe4000f8e00ff */
[----:B------:R-:W-:Y:S02]  /*1640*/  IMAD.U32 R6, RZ, RZ, UR4 ;  /* 0x00000004ff067e24 */ /* 0x000fe4000f8e00ff */
[----:B------:R-:W-:-:S02]  /*1650*/  IMAD.U32 R7, RZ, RZ, UR5 ;  /* 0x00000005ff077e24 */ /* 0x000fc4000f8e00ff */
[----:B------:R-:W-:Y:S02]  /*1660*/  IMAD.U32 R11, RZ, RZ, UR7 ;  /* 0x00000007ff0b7e24 */ /* 0x000fe4000f8e00ff */
[----:B------:R-:W-:Y:S02]  /*1670*/  IMAD.MOV.U32 R8, RZ, RZ, 0x1e1 ;  /* 0x000001e1ff087424 */ /* 0x000fe400078e00ff */
[----:B------:R-:W-:Y:S02]  /*1680*/  IMAD.MOV.U32 R12, RZ, RZ, 0x1 ;  /* 0x00000001ff0c7424 */ /* 0x000fe400078e00ff */
[----:B0-----:R-:W-:-:S07]  /*1690*/  IMAD.MOV.U32 R13, RZ, RZ, RZ ;  /* 0x000000ffff0d7224 */ /* 0x001fce00078e00ff */
[----:B------:R-:W-:-:S07]  /*16a0*/  LEPC R20, `(.L_x_16) ;  /* 0x000000001014794e */ /* 0x000fce0000000000 */
[----:B-1---5:R-:W-:Y:S05]  /*16b0*/  CALL.ABS.NOINC R14 ;  /* 0x000000000e007343 */ /* 0x022fea0003c00000 */
.L_x_16:
[----:B------:R-:W-:-:S13]  /*16c0*/  ISETP.NE.AND P0, PT, R102, 0x3, PT ;  /* 0x000000036600780c */ /* 0x000fda0003f05270 */
[----:B------:R-:W-:Y:S05]  /*16d0*/  @!P0 BRA `(.L_x_17) ;  /* 0x0000000000048947 */ /* 0x000fea0003800000 */
[----:B------:R-:W-:Y:S01]  /*16e0*/  BPT.TRAP 0x1 ;  /* 0x000000040000795c */ /* 0x000fe20000300000 */
.L_x_17:
[----:B0-----:R-:W-:Y:S02]  /*16f0*/  IMAD.U32 R3, RZ, RZ, UR38 ;  /* 0x00000026ff037e24 */ /* 0x001fe4000f8e00ff */
[----:B------:R-:W-:-:S03]  /*1700*/  IMAD.U32 R0, RZ, RZ, UR39 ;  /* 0x00000027ff007e24 */ /* 0x000fc6000f8e00ff */
[----:B------:R-:W-:Y:S02]  /*1710*/  LEA R3, R3, UR41, 0x3 ;  /* 0x0000002903037c11 */ /* 0x000fe4000f8e18ff */
[----:B------:R-:W-:-:S04]  /*1720*/  SHF.L.U32 R0, R0, 0x1f, RZ ;  /* 0x0000001f00007819 */ /* 0x000fc800000006ff */
[----:B------:R0:W1:Y:S01]  /*1730*/  SYNCS.PHASECHK.TRANS64.TRYWAIT P1, [R3+URZ], R0 ;  /* 0x00000000030075a7 */ /* 0x000062000802017f */
[----:B------:R-:W-:Y:S05]  /*1740*/  @!P0 BRA `(.L_x_18) ;  /* 0x0000000000048947 */ /* 0x000fea0003800000 */
[----:B------:R-:W-:Y:S01]  /*1750*/  BPT.TRAP 0x1 ;  /* 0x000000040000795c */ /* 0x000fe20000300000 */
.L_x_18:
[----:B------:R-:W-:-:S05]  /*1760*/  IMAD.U32 R4, RZ, RZ, UR42 ;  /* 0x0000002aff047e24 */ /* 0x000fca000f8e00ff */
[----:B------:R-:W-:Y:S01]  /*1770*/  ISETP.GE.AND P2, PT, R4, 0x1, PT ;  /* 0x000000010400780c */ /* 0x000fe20003f46270 */
[----:B-1----:R-:W-:-:S12]  /*1780*/  @P1 BRA `(.L_x_19) ;  /* 0x0000000000081947 */ /* 0x002fd80003800000 */
[----:B------:R-:W1:Y:S02]  /*1790*/  SYNCS.PHASECHK.TRANS64.TRYWAIT P1, [R3+URZ], R0 ;  /* 0x00000000030075a7 */ /* 0x000e64000802017f */
[----:B-1----:R-:W-:Y:S05]  /*17a0*/  @!P1 BRA `(.L_x_20) ;  /* 0x0000006000389947 */ /* 0x002fea0003800000 */
.L_x_19:
[----:B------:R-:W-:Y:S05]  /*17b0*/  WARPSYNC.ALL ;  /* 0x0000000000007948 */ /* 0x000fea0003800000 */
[----:B------:R-:W-:Y:S01]  /*17c0*/  UIADD3 UR4, UR41, 0x180, URZ ;  /* 0x0000018029047890 */ /* 0x000fe2000fffe03f */
[----:B------:R-:W-:Y:S01]  /*17d0*/  WARPGROUP.ARRIVE ;  /* 0x00000000000079c5 */ /* 0x000fe20000000000 */
[----:B------:R-:W-:Y:S02]  /*17e0*/  UIADD3 UR5, UR41, 0xc180, URZ ;  /* 0x0000c18029057890 */ /* 0x000fe4000fffe03f */
[----:B------:R-:W-:Y:S02]  /*17f0*/  USHF.R.U32.HI UR4, URZ, 0x4, UR4 ;  /* 0x000000043f047899 */ /* 0x000fe40008011604 */
[----:B------:R-:W-:-:S02]  /*1800*/  USHF.R.U32.HI UR5, URZ, 0x4, UR5 ;  /* 0x000000043f057899 */ /* 0x000fc40008011605 */
[----:B------:R-:W-:Y:S02]  /*1810*/  ULOP3.LUT UR4, UR4, 0x3fff, URZ, 0xc0, !UPT ;  /* 0x00003fff04047892 */ /* 0x000fe4000f8ec03f */
[----:B------:R-:W-:Y:S02]  /*1820*/  ULOP3.LUT UR5, UR5, 0x3fff, URZ, 0xc0, !UPT ;  /* 0x00003fff05057892 */ /* 0x000fe4000f8ec03f */
[----:B------:R-:W-:Y:S02]  /*1830*/  ULOP3.LUT UR8, UR4, 0x10000, URZ, 0xfc, !UPT ;  /* 0x0001000004087892 */ /* 0x000fe4000f8efc3f */
[----:B------:R-:W-:Y:S02]  /*1840*/  ULOP3.LUT UR9, UR5, 0x10000, URZ, 0xfc, !UPT ;  /* 0x0001000005097892 */ /* 0x000fe4000f8efc3f */
[----:B------:R-:W-:Y:S02]  /*1850*/  ULEA UR10, UR38, UR8, 0x9 ;  /* 0x00000008260a7291 */ /* 0x000fe4000f8e483f */
[----:B------:R-:W-:Y:S01]  /*1860*/  ULEA UR11, UR38, UR9, 0xa ;  /* 0x00000009260b7291 */ /* 0x000fe2000f8e503f */
[----:B------:R-:W-:Y:S01]  /*1870*/  UMOV UR5, 0x40000040 ;  /* 0x4000004000057882 */ /* 0x000fe20000000000 */
[----:B------:R-:W-:-:S03]  /*1880*/  UMOV UR7, 0x40000040 ;  /* 0x4000004000077882 */ /* 0x000fc60000000000 */
[----:B------:R-:W-:Y:S02]  /*1890*/  UMOV UR4, UR10 ;  /* 0x0000000a00047c82 */ /* 0x000fe40008000000 */
[----:B------:R-:W-:Y:S02]  /*18a0*/  UMOV UR6, UR11 ;  /* 0x0000000b00067c82 */ /* 0x000fe40008000000 */
[----:B------:R-:W-:Y:S01]  /*18b0*/  HGMMA.64x128x16.F32.BF16 R24, gdesc[UR4], RZ, !UPT, gsb0 ;  /* 0x01e00000041879f0 */ /* 0x000fe2000c0018ff */
[----:B------:R-:W-:Y:S02]  /*18c0*/  UIADD3 UR4, UR10, 0x2, URZ ;  /* 0x000000020a047890 */ /* 0x000fe4000fffe03f */
[----:B------:R-:W-:Y:S01]  /*18d0*/  UIADD3 UR6, UR11, 0x2, URZ ;  /* 0x000000020b067890 */ /* 0x000fe2000fffe03f */
[----:B------:R-:W-:Y:S01]  /*18e0*/  UMOV UR5, 0x40000040 ;  /* 0x4000004000057882 */ /* 0x000fe20000000000 */
[----:B------:R-:W-:Y:S01]  /*18f0*/  UMOV UR7, 0x40000040 ;  /* 0x4000004000077882 */ /* 0x000fe20000000000 */
[----:B------:R-:W-:-:S02]  /*1900*/  WARPGROUP.DEPBAR.LE gsb0, 0x0 ;  /* 0x00008000000079c5 */ /* 0x000fc40000010000 */
[----:B------:R-:W-:-:S06]  /*1910*/  WARPGROUP.ARRIVE ;  /* 0x00000000000079c5 */ /* 0x000fcc0000000000 */
[----:B------:R-:W-:Y:S01]  /*1920*/  HGMMA.64x128x16.F32.BF16 R24, gdesc[UR4], R24, gsb0 ;  /* 0x01e00000041879f0 */ /* 0x000fe20008001818 */
[----:B------:R-:W-:Y:S02]  /*1930*/  UIADD3 UR4, UR10, 0x4, URZ ;  /* 0x000000040a047890 */ /* 0x000fe4000fffe03f */
[----:B------:R-:W-:Y:S01]  /*1940*/  UIADD3 UR6, UR11, 0x4, URZ ;  /* 0x000000040b067890 */ /* 0x000fe2000fffe03f */
[----:B------:R-:W-:Y:S01]  /*1950*/  UMOV UR5, 0x40000040 ;  /* 0x4000004000057882 */ /* 0x000fe20000000000 */
[----:B------:R-:W-:Y:S01]  /*1960*/  UMOV UR7, 0x40000040 ;  /* 0x4000004000077882 */ /* 0x000fe20000000000 */
[----:B------:R-:W-:Y:S02]  /*1970*/  WARPGROUP.DEPBAR.LE gsb0, 0x0 ;  /* 0x00008000000079c5 */ /* 0x000fe40000010000 */
        /* <DEDUP_REMOVED lines=8> */
[----:B------:R-:W-:Y:S03]  /*1a00*/  HGMMA.64x128x16.F32.BF16 R24, gdesc[UR4], R24, gsb0 ;  /* 0x01e00000041879f0 */ /* 0x000fe60008001818 */
[----:B------:R-:W-:Y:S02]  /*1a10*/  WARPGROUP.DEPBAR.LE gsb0, 0x0 ;  /* 0x00008000000079c5 */ /* 0x000fe40000010000 */
[----:B------:R-:W-:Y:S05]  /*1a20*/  @!P2 BRA `(.L_x_21) ;  /* 0x000000040010a947 */ /* 0x000fea0003800000 */
[----:B------:R-:W-:Y:S01]  /*1a30*/  UIADD3 UR4, UR38, 0x1, URZ ;  /* 0x0000000126047890 */ /* 0x000fe2000fffe03f */
[----:B01----:R-:W-:Y:S01]  /*1a40*/  IMAD.U32 R0, RZ, RZ, UR42 ;  /* 0x0000002aff007e24 */ /* 0x003fe2000f8e00ff */
[----:B------:R-:W-:Y:S02]  /*1a50*/  UMOV UR11, UR38 ;  /* 0x00000026000b7c82 */ /* 0x000fe40008000000 */
[----:B------:R-:W-:-:S04]  /*1a60*/  UISETP.NE.AND UP0, UPT, UR4, 0x6, UPT ;  /* 0x000000060400788c */ /* 0x000fc8000bf05270 */
[----:B------:R-:W-:Y:S02]  /*1a70*/  USEL UR5, URZ, 0x1, UP0 ;  /* 0x000000013f057887 */ /* 0x000fe40008000000 */
[----:B------:R-:W-:Y:S02]  /*1a80*/  USEL UR10, UR4, URZ, UP0 ;  /* 0x0000003f040a7287 */ /* 0x000fe40008000000 */
[----:B------:R-:W-:-:S06]  /*1a90*/  ULOP3.LUT UR5, UR39, UR5, URZ, 0x3c, !UPT ;  /* 0x0000000527057292 */ /* 0x000fcc000f8e3c3f */
[----:B------:R-:W-:-:S07]  /*1aa0*/  IMAD.U32 R5, RZ, RZ, UR5 ;  /* 0x00000005ff057e24 */ /* 0x000fce000f8e00ff */
.L_x_28:
[----:B01----:R-:W-:Y:S05]  /*1ab0*/  @!P0 BRA `(.L_x_22) ;  /* 0x0000000000048947 */ /* 0x003fea0003800000 */
[----:B------:R-:W-:Y:S01]  /*1ac0*/  BPT.TRAP 0x1 ;  /* 0x000000040000795c */ /* 0x000fe20000300000 */
.L_x_22:
[----:B------:R-:W-:Y:S01]  /*1ad0*/  ULEA UR4, UR10, UR41, 0x3 ;  /* 0x000000290a047291 */ /* 0x000fe2000f8e183f */
[----:B------:R-:W-:-:S08]  /*1ae0*/  SHF.L.U32 R3, R5, 0x1f, RZ ;  /* 0x0000001f05037819 */ /* 0x000fd000000006ff */
[----:B------:R0:W1:Y:S01]  /*1af0*/  SYNCS.PHASECHK.TRANS64.TRYWAIT P1, [UR4], R3 ;  /* 0x00000003ff0075a7 */ /* 0x0000620008020144 */
[----:B------:R-:W-:Y:S05]  /*1b00*/  @!P0 BRA `(.L_x_23) ;  /* 0x0000000000048947 */ /* 0x000fea0003800000 */
[----:B------:R-:W-:Y:S01]  /*1b10*/  BPT.TRAP 0x1 ;  /* 0x000000040000795c */ /* 0x000fe20000300000 */
.L_x_23:
[----:B-1----:R-:W-:Y:S05]  /*1b20*/  @P1 BRA `(.L_x_24) ;  /* 0x0000000000081947 */ /* 0x002fea0003800000 */
[----:B------:R-:W1:Y:S02]  /*1b30*/  SYNCS.PHASECHK.TRANS64.TRYWAIT P1, [UR4], R3 ;  /* 0x00000003ff0075a7 */ /* 0x000e640008020144 */
[----:B-1----:R-:W-:Y:S05]  /*1b40*/  @!P1 BRA `(.L_x_25) ;  /* 0x0000005c00649947 */ /* 0x002fea0003800000 */
.L_x_24:
[----:B------:R-:W-:Y:S01]  /*1b50*/  ULEA UR12, UR10, UR8, 0x9 ;  /* 0x000000080a0c7291 */ /* 0x000fe2000f8e483f */
[----:B------:R-:W-:Y:S01]  /*1b60*/  WARPGROUP.ARRIVE ;  /* 0x00000000000079c5 */ /* 0x000fe20000000000 */
[----:B------:R-:W-:Y:S01]  /*1b70*/  ULEA UR13, UR10, UR9, 0xa ;  /* 0x000000090a0d7291 */ /* 0x000fe2000f8e503f */
[----:B------:R-:W-:Y:S01]  /*1b80*/  UMOV UR5, 0x40000040 ;  /* 0x4000004000057882 */ /* 0x000fe20000000000 */
[----:B------:R-:W-:-:S03]  /*1b90*/  UMOV UR7, 0x40000040 ;  /* 0x4000004000077882 */ /* 0x000fc60000000000 */
[----:B------:R-:W-:Y:S02]  /*1ba0*/  UMOV UR4, UR12 ;  /* 0x0000000c00047c82 */ /* 0x000fe40008000000 */
[----:B------:R-:W-:Y:S02]  /*1bb0*/  UMOV UR6, UR13 ;  /* 0x0000000d00067c82 */ /* 0x000fe40008000000 */
[----:B------:R-:W-:Y:S01]  /*1bc0*/  HGMMA.64x128x16.F32.BF16 R24, gdesc[UR4], R24, gsb0 ;  /* 0x01e00000041879f0 */ /* 0x000fe20008001818 */
        /* <DEDUP_REMOVED lines=23> */
[----:B------:R-:W-:Y:S01]  /*1d40*/  BPT.TRAP 0x1 ;  /* 0x000000040000795c */ /* 0x000fe20000300000 */
.L_x_26:
[----:B------:R-:W-:Y:S01]  /*1d50*/  ULEA UR4, UR11, UR41, 0x3 ;  /* 0x000000290b047291 */ /* 0x000fe2000f8e183f */
[----:B------:R-:W-:-:S03]  /*1d60*/  ISETP.GT.U32.AND P1, PT, R23, 0x1, PT ;  /* 0x000000011700780c */ /* 0x000fc60003f24070 */
[----:B------:R-:W-:-:S04]  /*1d70*/  UIADD3 UR4, UR4, 0x30, URZ ;  /* 0x0000003004047890 */ /* 0x000fc8000fffe03f */
[----:B------:R-:W-:-:S09]  /*1d80*/  UPRMT UR4, URZ, 0x654, UR4 ;  /* 0x000006543f047896 */ /* 0x000fd20008000004 */
[----:B------:R-:W-:Y:S01]  /*1d90*/  SYNCS.ARRIVE.TRANS64.RED.A1T0 RZ, [UR4], RZ ;  /* 0x000000ffffff79a7 */ /* 0x000fe20008100404 */
[----:B------:R-:W-:Y:S05]  /*1da0*/  @P1 BRA `(.L_x_27) ;  /* 0x0000000000041947 */ /* 0x000fea0003800000 */
[----:B------:R-:W-:Y:S01]  /*1db0*/  BPT.TRAP 0x1 ;  /* 0x000000040000795c */ /* 0x000fe20000300000 */
.L_x_27:
[----:B------:R-:W-:Y:S01]  /*1dc0*/  UIADD3 UR10, UR10, 0x1, URZ ;  /* 0x000000010a0a7890 */ /* 0x000fe2000fffe03f */
[C---:B------:R-:W-:Y:S01]  /*1dd0*/  ISETP.GT.AND P1, PT, R0.reuse, 0x1, PT ;  /* 0x000000010000780c */ /* 0x040fe20003f24270 */
[----:B------:R-:W-:Y:S01]  /*1de0*/  UIADD3 UR11, UR11, 0x1, URZ ;  /* 0x000000010b0b7890 */ /* 0x000fe2000fffe03f */
[----:B------:R-:W-:Y:S01]  /*1df0*/  VIADD R0, R0, 0xffffffff ;  /* 0xffffffff00007836 */ /* 0x000fe20000000000 */
[----:B------:R-:W-:Y:S02]  /*1e00*/  UISETP.NE.AND UP0, UPT, UR10, 0x6, UPT ;  /* 0x000000060a00788c */ /* 0x000fe4000bf05270 */
[----:B------:R-:W-:Y:S02]  /*1e10*/  UISETP.NE.AND UP1, UPT, UR11, 0x6, UPT ;  /* 0x000000060b00788c */ /* 0x000fe4000bf25270 */
[----:B------:R-:W-:Y:S02]  /*1e20*/  USEL UR4, URZ, 0x1, UP0 ;  /* 0x000000013f047887 */ /* 0x000fe40008000000 */
[----:B------:R-:W-:-:S02]  /*1e30*/  USEL UR10, UR10, URZ, UP0 ;  /* 0x0000003f0a0a7287 */ /* 0x000fc40008000000 */
[----:B------:R-:W-:Y:S02]  /*1e40*/  USEL UR11, UR11, URZ, UP1 ;  /* 0x0000003f0b0b7287 */ /* 0x000fe40008800000 */
[----:B------:R-:W-:Y:S01]  /*1e50*/  LOP3.LUT R5, R5, UR4, RZ, 0x3c, !PT ;  /* 0x0000000405057c12 */ /* 0x000fe2000f8e3cff */
[----:B------:R-:W-:Y:S09]  /*1e60*/  @P1 BRA `(.L_x_28) ;  /* 0xfffffffc00101947 */ /* 0x000ff2000383ffff */
.L_x_21:
[----:B01----:R-:W0:Y:S01]  /*1e70*/  LDC R0, c[0x0][0x28c] ;  /* 0x0000a300ff007b82 */ /* 0x003e220000000800 */
[----:B------:R-:W-:-:S04]  /*1e80*/  IMAD.U32 R3, RZ, RZ, UR47 ;  /* 0x0000002fff037e24 */ /* 0x000fc8000f8e00ff */
[----:B------:R1:W-:Y:S01]  /*1e90*/  SYNCS.ARRIVE.TRANS64.A1T0 RZ, [R3+UR46], RZ ;  /* 0x000000ff03ff79a7 */ /* 0x0003e2000810002e */
[----:B0-----:R-:W-:-:S13]  /*1ea0*/  ISETP.GE.AND P1, PT, R0, 0x1, PT ;  /* 0x000000010000780c */ /* 0x001fda0003f26270 */
[----:B-1----:R-:W-:Y:S05]  /*1eb0*/  @!P1 BRA `(.L_x_29) ;  /* 0x0000000000349947 */ /* 0x002fea0003800000 */
[----:B------:R-:W-:Y:S05]  /*1ec0*/  @!P0 BRA `(.L_x_30) ;  /* 0x0000000000048947 */ /* 0x000fea0003800000 */
[----:B------:R-:W-:Y:S01]  /*1ed0*/  BPT.TRAP 0x1 ;  /* 0x000000040000795c */ /* 0x000fe20000300000 */
.L_x_30:
[----:B------:R-:W-:Y:S01]  /*1ee0*/  UIADD3 UR6, UR38, UR42, URZ ;  /* 0x0000002a26067290 */ /* 0x000fe2000fffe03f */
[----:B------:R-:W-:-:S03]  /*1ef0*/  ISETP.GT.U32.AND P0, PT, R23, 0x1, PT ;  /* 0x000000011700780c */ /* 0x000fc60003f04070 */
[----:B------:R-:W-:-:S04]  /*1f00*/  UIMAD.WIDE.U32 UR4, UR6, -0x55555555, URZ ;  /* 0xaaaaaaab060478a5 */ /* 0x000fc8000f8e003f */
[----:B------:R-:W-:-:S04]  /*1f10*/  USHF.R.U32.HI UR4, URZ, 0x2, UR5 ;  /* 0x000000023f047899 */ /* 0x000fc80008011605 */
[----:B------:R-:W-:-:S04]  /*1f20*/  UIMAD UR6, UR4, -0x6, UR6 ;  /* 0xfffffffa040678a4 */ /* 0x000fc8000f8e0206 */
[----:B------:R-:W-:-:S04]  /*1f30*/  ULEA UR6, UR6, UR41, 0x3 ;  /* 0x0000002906067291 */ /* 0x000fc8000f8e183f */
[----:B------:R-:W-:-:S04]  /*1f40*/  UIADD3 UR6, UR6, 0x30, URZ ;  /* 0x0000003006067890 */ /* 0x000fc8000fffe03f */
[----:B------:R-:W-:-:S09]  /*1f50*/  UPRMT UR6, URZ, 0x654, UR6 ;  /* 0x000006543f067896 */ /* 0x000fd20008000006 */
[----:B------:R-:W-:Y:S01]  /*1f60*/  SYNCS.ARRIVE.TRANS64.RED.A1T0 RZ, [UR6], RZ ;  /* 0x000000ffffff79a7 */ /* 0x000fe20008100406 */
[----:B------:R-:W-:Y:S05]  /*1f70*/  @P0 BRA `(.L_x_29) ;  /* 0x0000000000040947 */ /* 0x000fea0003800000 */
[----:B------:R-:W-:Y:S01]  /*1f80*/  BPT.TRAP 0x1 ;  /* 0x000000040000795c */ /* 0x000fe20000300000 */
.L_x_29:
[----:B------:R-:W-:Y:S01]  /*1f90*/  SHF.L.U32 R0, R103, 0x1f, RZ ;  /* 0x0000001f67007819 */ /* 0x000fe200000006ff */
[----:B------:R-:W-:Y:S01]  /*1fa0*/  UIADD3 UR38, UR38, UR45, URZ ;  /* 0x0000002d26267290 */ /* 0x000fe2000fffe03f */
[----:B------:R-:W-:Y:S01]  /*1fb0*/  SHF.R.S32.HI R9, RZ, 0x1f, R19 ;  /* 0x0000001fff097819 */ /* 0x000fe20000011413 */
[----:B------:R-:W-:Y:S01]  /*1fc0*/  UISETP.GE.U32.AND UP1, UPT, UR45, 0x6, UPT ;  /* 0x000000062d00788c */ /* 0x000fe2000bf26070 */
[----:B------:R-:W0:Y:S01]  /*1fd0*/  SYNCS.PHASECHK.TRANS64.TRYWAIT P0, [UR43+0x8], R0 ;  /* 0x00000800ff0075a7 */ /* 0x000e22000800016b */
[----:B------:R-:W-:-:S04]  /*1fe0*/  UISETP.GT.U32.AND UP0, UPT, UR38, 0x5, UPT ;  /* 0x000000052600788c */ /* 0x000fc8000bf04070 */
[----:B------:R-:W-:-:S04]  /*1ff0*/  UISETP.LT.U32.AND UP0, UPT, UR45, 0x6, UP0 ;  /* 0x000000062d00788c */ /* 0x000fc80008701070 */
[----:B------:R-:W-:Y:S02]  /*2000*/  USEL UR6, URZ, 0x1, !UP0 ;  /* 0x000000013f067887 */ /* 0x000fe4000c000000 */
[----:B------:R-:W-:Y:S02]  /*2010*/  @UP1 UIMAD.WIDE.U32 UR4, UR38, -0x55555555, URZ ;  /* 0xaaaaaaab260418a5 */ /* 0x000fe4000f8e003f */
[----:B------:R-:W-:Y:S02]  /*2020*/  ULOP3.LUT UR39, UR39, UR6, URZ, 0x3c, !UPT ;  /* 0x0000000627277292 */ /* 0x000fe4000f8e3c3f */
[----:B------:R-:W-:-:S04]  /*2030*/  @UP1 USHF.R.U32.HI UR4, URZ, 0x2, UR5 ;  /* 0x000000023f041899 */ /* 0x000fc80008011605 */
[----:B------:R-:W-:Y:S01]  /*2040*/  @UP1 ULOP3.LUT UR39, UR39, 0x1, UR4, 0x78, !UPT ;  /* 0x0000000127271892 */ /* 0x000fe2000f8e7804 */
[----:B0-----:R-:W-:Y:S11]  /*2050*/  @!P0 BRA `(.L_x_31) ;  /* 0x0000005800388947 */ /* 0x001ff60003800000 */
.L_x_187:
[----:B------:R-:W-:Y:S01]  /*2060*/  ULDC.64 UR4, c[0x0][0x5d0] ;  /* 0x0001740000047ab9 */ /* 0x000fe20000000a00 */
[----:B------:R-:W-:Y:S01]  /*2070*/  ULDC UR6, c[0x0][0x284] ;  /* 0x0000a10000067ab9 */ /* 0x000fe20000000800 */
[----:B0-----:R-:W-:Y:S02]  /*2080*/  IMAD R0, R9, UR4, RZ ;  /* 0x0000000409007c24 */ /* 0x001fe4000f8e02ff */
[----:B------:R-:W-:Y:S02]  /*2090*/  IMAD.SHL.U32 R12, R18, 0x80, RZ ;  /* 0x00000080120c7824 */ /* 0x000fe400078e00ff */
[C---:B------:R-:W-:Y:S02]  /*20a0*/  IMAD R3, R19.reuse, UR5, R0 ;  /* 0x0000000513037c24 */ /* 0x040fe4000f8e0200 */
[----:B------:R-:W-:Y:S01]  /*20b0*/  IMAD.SHL.U32 R0, R22, 0x40, RZ ;  /* 0x0000004016007824 */ /* 0x000fe200078e00ff */
[----:B------:R-:W-:Y:S01]  /*20c0*/  SHF.R.S32.HI R13, RZ, 0x1f, R12 ;  /* 0x0000001fff0d7819 */ /* 0x000fe2000001140c */
[----:B------:R-:W-:Y:S01]  /*20d0*/  IMAD.WIDE.U32 R4, R19, UR4, R92 ;  /* 0x0000000413047c25 */ /* 0x000fe2000f8e005c */
[----:B------:R-:W-:-:S02]  /*20e0*/  ULDC.64 UR4, c[0x0][0x5c8] ;  /* 0x0001720000047ab9 */ /* 0x000fc40000000a00 */
[----:B------:R-:W-:Y:S01]  /*20f0*/  ISETP.GE.AND P0, PT, R0, UR6, PT ;  /* 0x0000000600007c0c */ /* 0x000fe2000bf06270 */
[----:B------:R-:W-:Y:S01]  /*2100*/  ULDC UR6, c[0x0][0x288] ;  /* 0x0000a20000067ab9 */ /* 0x000fe20000000800 */
[----:B------:R-:W-:Y:S01]  /*2110*/  IADD3 R4, P1, R12, R4, RZ ;  /* 0x000000040c047210 */ /* 0x000fe20007f3e0ff */
[----:B------:R-:W-:Y:S01]  /*2120*/  IMAD.WIDE R20, R22, 0x40, R90 ;  /* 0x0000004016147825 */ /* 0x000fe200078e025a */
[----:B------:R-:W-:Y:S02]  /*2130*/  ISETP.GE.OR P0, PT, R12, UR6, P0 ;  /* 0x000000060c007c0c */ /* 0x000fe40008706670 */
[----:B------:R-:W-:Y:S01]  /*2140*/  IADD3.X R5, R13, R5, R3, P1, !PT ;  /* 0x000000050d057210 */ /* 0x000fe20000ffe403 */
[----:B------:R-:W-:-:S04]  /*2150*/  IMAD R7, R21, UR4, RZ ;  /* 0x0000000415077c24 */ /* 0x000fc8000f8e02ff */
[C---:B------:R-:W-:Y:S02]  /*2160*/  IMAD R7, R20.reuse, UR5, R7 ;  /* 0x0000000514077c24 */ /* 0x040fe4000f8e0207 */
[----:B------:R-:W-:-:S04]  /*2170*/  IMAD.WIDE.U32 R104, R20, UR4, R4 ;  /* 0x0000000414687c25 */ /* 0x000fc8000f8e0004 */
[----:B------:R-:W-:Y:S05]  /*2180*/  @P0 BRA `(.L_x_32) ;  /* 0x0000003c00dc0947 */ /* 0x000fea0003800000 */
[----:B-----5:R-:W-:Y:S01]  /*2190*/  FSETP.NEU.AND P0, PT, R89, RZ, PT ;  /* 0x000000ff5900720b */ /* 0x020fe20003f0d000 */
[----:B------:R-:W-:Y:S01]  /*21a0*/  IMAD.IADD R3, R97, 0x1, -R12 ;  /* 0x0000000161037824 */ /* 0x000fe200078e0a0c */
[----:B------:R-:W-:Y:S01]  /*21b0*/  BSSY B0, `(.L_x_32) ;  /* 0x00003f4000007945 */ /* 0x000fe20003800000 */
[----:B------:R-:W-:Y:S02]  /*21c0*/  IMAD.IADD R0, R101, 0x1, -R0 ;  /* 0x0000000165007824 */ /* 0x000fe400078e0a00 */
[----:B------:R-:W-:Y:S01]  /*21d0*/  IMAD.IADD R113, R105, 0x1, R7 ;  /* 0x0000000169717824 */ /* 0x000fe200078e0207 */
[----:B------:R-:W-:-:S04]  /*21e0*/  ISETP.GT.AND P2, PT, R3, RZ, PT ;  /* 0x000000ff0300720c */ /* 0x000fc80003f44270 */
[----:B------:R-:W-:-:S03]  /*21f0*/  ISETP.GT.AND P1, PT, R0, RZ, P2 ;  /* 0x000000ff0000720c */ /* 0x000fc60001724270 */
[----:B------:R-:W-:Y:S10]  /*2200*/  @!P0 BRA `(.L_x_33) ;  /* 0x0000002c00208947 */ /* 0x000ff40003800000 */
[----:B------:R-:W0:Y:S01]  /*2210*/  LDC.64 R106, c[0x0][0x5b8] ;  /* 0x00016e00ff6a7b82 */ /* 0x000e220000000a00 */
[----:B------:R-:W-:-:S07]  /*2220*/  ULDC.64 UR4, c[0x0][0x5c0] ;  /* 0x0001700000047ab9 */ /* 0x000fce0000000a00 */
[----:B------:R-:W1:Y:S08]  /*2230*/  LDC.64 R108, c[0x0][0x5b0] ;  /* 0x00016c00ff6c7b82 */ /* 0x000e700000000a00 */
[----:B------:R-:W2:Y:S01]  /*2240*/  LDC.64 R110, c[0x0][0x5a8] ;  /* 0x00016a00ff6e7b82 */ /* 0x000ea20000000a00 */
[-C--:B0-----:R-:W-:Y:S02]  /*2250*/  IMAD R6, R9, R106.reuse, RZ ;  /* 0x0000006a09067224 */ /* 0x081fe400078e02ff */
[----:B------:R-:W-:-:S04]  /*2260*/  IMAD.WIDE.U32 R4, R19, R106, R92 ;  /* 0x0000006a13047225 */ /* 0x000fc800078e005c */
[----:B------:R-:W-:Y:S01]  /*2270*/  IMAD R105, R19, R107, R6 ;  /* 0x0000006b13697224 */ /* 0x000fe200078e0206 */
[----:B------:R-:W-:Y:S01]  /*2280*/  IADD3 R6, P0, R12, R4, RZ ;  /* 0x000000040c067210 */ /* 0x000fe20007f1e0ff */
[----:B-1----:R-:W-:-:S03]  /*2290*/  IMAD R4, R21, R108, RZ ;  /* 0x0000006c15047224 */ /* 0x002fc600078e02ff */
[----:B------:R-:W-:Y:S01]  /*22a0*/  IADD3.X R7, R13, R5, R105, P0, !PT ;  /* 0x000000050d077210 */ /* 0x000fe200007fe469 */
[C---:B------:R-:W-:Y:S02]  /*22b0*/  IMAD R107, R20.reuse, R109, R4 ;  /* 0x0000006d146b7224 */ /* 0x040fe400078e0204 */
[----:B------:R-:W-:-:S04]  /*22c0*/  IMAD.WIDE.U32 R4, R20, R108, R6 ;  /* 0x0000006c14047225 */ /* 0x000fc800078e0006 */
[----:B------:R-:W-:Y:S01]  /*22d0*/  IMAD.IADD R5, R5, 0x1, R107 ;  /* 0x0000000105057824 */ /* 0x000fe200078e026b */
[----:B--2---:R-:W-:-:S04]  /*22e0*/  LEA R10, P0, R4, R110, 0x1 ;  /* 0x0000006e040a7211 */ /* 0x004fc800078008ff */
[----:B------:R-:W-:-:S05]  /*22f0*/  LEA.HI.X R11, R4, R111, R5, 0x1, P0 ;  /* 0x0000006f040b7211 */ /* 0x000fca00000f0c05 */
[----:B------:R-:W2:Y:S01]  /*2300*/  @P1 LDG.E.LTC128B.U16 R18, desc[UR36][R10.64] ;  /* 0x000000240a121981 */ /* 0x000ea2000c1e1520 */
[----:B------:R-:W-:Y:S01]  /*2310*/  IMAD.WIDE.U32 R4, R20, R108, R12 ;  /* 0x0000006c14047225 */ /* 0x000fe200078e000c */
[----:B------:R-:W-:Y:S02]  /*2320*/  BSSY B1, `(.L_x_34) ;  /* 0x0000015000017945 */ /* 0x000fe40003800000 */
[----:B------:R-:W-:-:S04]  /*2330*/  IADD3 R14, P0, R92, R4, RZ ;  /* 0x000000045c0e7210 */ /* 0x000fc80007f1e0ff */
[----:B------:R-:W-:Y:S02]  /*2340*/  IADD3.X R15, R93, R107, R5, P0, !PT ;  /* 0x0000006b5d0f7210 */ /* 0x000fe400007fe405 */
[----:B------:R-:W-:Y:S01]  /*2350*/  LEA R8, P0, R104, UR4, 0x1 ;  /* 0x0000000468087c11 */ /* 0x000fe2000f8008ff */
[----:B------:R-:W-:-:S03]  /*2360*/  IMAD.WIDE.U32 R14, R19, R106, R14 ;  /* 0x0000006a130e7225 */ /* 0x000fc600078e000e */
[----:B------:R-:W-:Y:S02]  /*2370*/  LEA.HI.X R9, R104, UR5, R113, 0x1, P0 ;  /* 0x0000000568097c11 */ /* 0x000fe400080f0c71 */
[----:B------:R-:W-:-:S04]  /*2380*/  ISETP.GT.AND P0, PT, R3, 0x1, PT ;  /* 0x000000010300780c */ /* 0x000fc80003f04270 */
[----:B------:R-:W-:Y:S01]  /*2390*/  ISETP.GT.AND P3, PT, R0, RZ, P0 ;  /* 0x000000ff0000720c */ /* 0x000fe20000764270 */
[----:B--2---:R-:W-:-:S04]  /*23a0*/  IMAD.U32 R4, R18, 0x10000, RZ ;  /* 0x0001000012047824 */ /* 0x004fc800078e00ff */
[----:B------:R-:W-:Y:S01]  /*23b0*/  FMUL R5, R4, R89 ;  /* 0x0000005904057220 */ /* 0x000fe20000400000 */
[----:B------:R-:W-:-:S03]  /*23c0*/  LEA R4, P4, R14, R110, 0x1 ;  /* 0x0000006e0e047211 */ /* 0x000fc600078808ff */
[----:B------:R-:W-:-:S05]  /*23d0*/  FFMA R5, R24, R88, R5 ;  /* 0x0000005818057223 */ /* 0x000fca0000000005 */
[----:B------:R-:W-:Y:S01]  /*23e0*/  F2FP.BF16.F32.PACK_AB R10, RZ, R5 ;  /* 0x00000005ff0a723e */ /* 0x000fe200000010ff */
[----:B------:R-:W-:-:S03]  /*23f0*/  IMAD.IADD R5, R105, 0x1, R15 ;  /* 0x0000000169057824 */ /* 0x000fc600078e020f */
[----:B------:R-:W-:Y:S01]  /*2400*/  PRMT R11, R10, 0x7610, R11 ;  /* 0x000076100a0b7816 */ /* 0x000fe2000000000b */
[----:B------:R-:W-:Y:S01]  /*2410*/  IMAD.SHL.U32 R10, R108, 0x8, RZ ;  /* 0x000000086c0a7824 */ /* 0x000fe200078e00ff */
[----:B------:R-:W-:-:S03]  /*2420*/  LEA.HI.X R5, R14, R111, R5, 0x1, P4 ;  /* 0x0000006f0e057211 */ /* 0x000fc600020f0c05 */
[----:B------:R0:W-:Y:S02]  /*2430*/  @P1 STG.E.U16 desc[UR36][R8.64], R11 ;  /* 0x0000000b08001986 */ /* 0x0001e4000c101524 */
[----:B0-----:R-:W-:Y:S01]  /*2440*/  SHF.L.U64.HI R11, R108, 0x3, R109 ;  /* 0x000000036c0b7819 */ /* 0x001fe2000001026d */
[----:B------:R-:W-:Y:S06]  /*2450*/  @!P3 BRA `(.L_x_35) ;  /* 0x000000000004b947 */ /* 0x000fec0003800000 */
[----:B------:R0:W5:Y:S02]  /*2460*/  LDG.E.LTC128B.U16 R18, desc[UR36][R4.64+0x2] ;  /* 0x0000022404127981 */ /* 0x000164000c1e1520 */
.L_x_35:
[----:B------:R-:W-:Y:S05]  /*2470*/  BSYNC B1 ;  /* 0x0000000000017941 */ /* 0x000fea0003800000 */
.L_x_34:
[----:B------:R-:W-:Y:S01]  /*2480*/  IMAD.WIDE.U32 R10, R20, R108, R10 ;  /* 0x0000006c140a7225 */ /* 0x000fe200078e000a */
[----:B------:R-:W-:-:S03]  /*2490*/  ISETP.GT.AND P2, PT, R0, 0x8, P2 ;  /* 0x000000080000780c */ /* 0x000fc60001744270 */
[----:B-----5:R-:W-:Y:S01]  /*24a0*/  IMAD.U32 R14, R18, 0x10000, RZ ;  /* 0x00010000120e7824 */ /* 0x020fe200078e00ff */
[----:B------:R-:W-:Y:S01]  /*24b0*/  IADD3 R6, P1, R6, R10, RZ ;  /* 0x0000000a06067210 */ /* 0x000fe20007f3e0ff */
[----:B------:R-:W-:Y:S02]  /*24c0*/  IMAD.IADD R107, R107, 0x1, R11 ;  /* 0x000000016b6b7824 */ /* 0x000fe400078e020b */
[----:B------:R-:W-:Y:S02]  /*24d0*/  FMUL R14, R14, R89 ;  /* 0x000000590e0e7220 */ /* 0x000fe40000400000 */
[----:B------:R-:W-:Y:S02]  /*24e0*/  IMAD.X R7, R107, 0x1, R7, P1 ;  /* 0x000000016b077824 */ /* 0x000fe400008e0607 */
[----:B------:R-:W-:Y:S01]  /*24f0*/  FFMA R25, R25, R88, R14 ;  /* 0x0000005819197223 */ /* 0x000fe2000000000e */
[----:B------:R-:W-:-:S04]  /*2500*/  LEA R14, P1, R6, R110, 0x1 ;  /* 0x0000006e060e7211 */ /* 0x000fc800078208ff */
[----:B------:R-:W-:Y:S01]  /*2510*/  LEA.HI.X R15, R6, R111, R7, 0x1, P1 ;  /* 0x0000006f060f7211 */ /* 0x000fe200008f0c07 */
[----:B------:R-:W-:Y:S01]  /*2520*/  @P3 IMAD.MOV.U32 R6, RZ, RZ, R8 ;  /* 0x000000ffff063224 */ /* 0x000fe200078e0008 */
[----:B------:R-:W-:Y:S01]  /*2530*/  F2FP.BF16.F32.PACK_AB R25, RZ, R25 ;  /* 0x00000019ff19723e */ /* 0x000fe200000010ff */
[----:B------:R-:W-:-:S05]  /*2540*/  @P3 IMAD.MOV.U32 R7, RZ, RZ, R9 ;  /* 0x000000ffff073224 */ /* 0x000fca00078e0009 */
[----:B------:R1:W-:Y:S04]  /*2550*/  @P3 STG.E.U16 desc[UR36][R6.64+0x2], R25 ;  /* 0x0000021906003986 */ /* 0x0003e8000c101524 */
[----:B------:R-:W2:Y:S01]  /*2560*/  @P2 LDG.E.LTC128B.U16 R18, desc[UR36][R14.64] ;  /* 0x000000240e122981 */ /* 0x000ea2000c1e1520 */
[----:B------:R-:W-:Y:S01]  /*2570*/  IADD3 R12, P1, P3, R92, R10, R12 ;  /* 0x0000000a5c0c7210 */ /* 0x000fe20007b3e00c */
[----:B------:R-:W-:Y:S01]  /*2580*/  BSSY B1, `(.L_x_36) ;  /* 0x0000011000017945 */ /* 0x000fe20003800000 */
[----:B------:R-:W-:Y:S02]  /*2590*/  ISETP.GT.AND P0, PT, R0, 0x8, P0 ;  /* 0x000000080000780c */ /* 0x000fe40000704270 */
[----:B------:R-:W-:-:S03]  /*25a0*/  IADD3.X R13, R93, R107, R13, P1, P3 ;  /* 0x0000006b5d0d7210 */ /* 0x000fc60000fe640d */
[----:B------:R-:W-:Y:S01]  /*25b0*/  IMAD.WIDE.U32 R12, R19, R106, R12 ;  /* 0x0000006a130c7225 */ /* 0x000fe200078e000c */
[----:B------:R-:W-:-:S03]  /*25c0*/  SHF.L.U64.HI R19, R94, 0x1, R95 ;  /* 0x000000015e137819 */ /* 0x000fc6000001025f */
[----:B------:R-:W-:Y:S01]  /*25d0*/  IMAD.IADD R13, R105, 0x1, R13 ;  /* 0x00000001690d7824 */ /* 0x000fe200078e020d */
[----:B-1----:R-:W-:-:S04]  /*25e0*/  LEA R6, P3, R12, R110, 0x1 ;  /* 0x0000006e0c067211 */ /* 0x002fc800078608ff */
[----:B------:R-:W-:Y:S01]  /*25f0*/  LEA.HI.X R7, R12, R111, R13, 0x1, P3 ;  /* 0x0000006f0c077211 */ /* 0x000fe200018f0c0d */
[----:B--2---:R-:W-:-:S04]  /*2600*/  IMAD.U32 R10, R18, 0x10000, RZ ;  /* 0x00010000120a7824 */ /* 0x004fc800078e00ff */
[----:B------:R-:W-:Y:S01]  /*2610*/  FMUL R11, R10, R89 ;  /* 0x000000590a0b7220 */ /* 0x000fe20000400000 */
[----:B------:R-:W-:-:S03]  /*2620*/  LEA R10, P1, R94, R8, 0x1 ;  /* 0x000000085e0a7211 */ /* 0x000fc600078208ff */
[----:B------:R-:W-:-:S05]  /*2630*/  FFMA R11, R26, R88, R11 ;  /* 0x000000581a0b7223 */ /* 0x000fca000000000b */
[----:B------:R-:W-:Y:S01]  /*2640*/  F2FP.BF16.F32.PACK_AB R14, RZ, R11 ;  /* 0x0000000bff0e723e */ /* 0x000fe200000010ff */
[----:B------:R-:W-:-:S05]  /*2650*/  IMAD.X R11, R19, 0x1, R9, P1 ;  /* 0x00000001130b7824 */ /* 0x000fca00008e0609 */
[----:B------:R1:W-:Y:S01]  /*2660*/  @P2 STG.E.U16 desc[UR36][R10.64], R14 ;  /* 0x0000000e0a002986 */ /* 0x0003e2000c101524 */
[----:B------:R-:W-:Y:S05]  /*2670*/  @!P0 BRA `(.L_x_37) ;  /* 0x0000000000048947 */ /* 0x000fea0003800000 */
[----:B------:R2:W5:Y:S02]  /*2680*/  LDG.E.LTC128B.U16 R18, desc[UR36][R6.64+0x2] ;  /* 0x0000022406127981 */ /* 0x000564000c1e1520 */
.L_x_37:
[----:B------:R-:W-:Y:S05]  /*2690*/  BSYNC B1 ;  /* 0x0000000000017941 */ /* 0x000fea0003800000 */
.L_x_36:
[----:B-----5:R-:W-:Y:S01]  /*26a0*/  IMAD.U32 R12, R18, 0x10000, RZ ;  /* 0x00010000120c7824 */ /* 0x020fe200078e00ff */
[----:B------:R-:W-:Y:S01]  /*26b0*/  ISETP.GT.AND P1, PT, R3, 0x8, PT ;  /* 0x000000080300780c */ /* 0x000fe20003f24270 */
[----:B------:R-:W-:Y:S02]  /*26c0*/  BSSY B1, `(.L_x_38) ;  /* 0x0000008000017945 */ /* 0x000fe40003800000 */
[----:B------:R-:W-:Y:S01]  /*26d0*/  FMUL R12, R12, R89 ;  /* 0x000000590c0c7220 */ /* 0x000fe20000400000 */
[----:B------:R-:W-:-:S03]  /*26e0*/  ISETP.GT.AND P2, PT, R0, RZ, P1 ;  /* 0x000000ff0000720c */ /* 0x000fc60000f44270 */
[----:B------:R-:W-:-:S05]  /*26f0*/  FFMA R12, R27, R88, R12 ;  /* 0x000000581b0c7223 */ /* 0x000fca000000000c */
[----:B------:R-:W-:-:S05]  /*2700*/  F2FP.BF16.F32.PACK_AB R12, RZ, R12 ;  /* 0x0000000cff0c723e */ /* 0x000fca00000010ff */
[----:B------:R3:W-:Y:S01]  /*2710*/  @P0 STG.E.U16 desc[UR36][R10.64+0x2], R12 ;  /* 0x0000020c0a000986 */ /* 0x0007e2000c101524 */
[----:B------:R-:W-:Y:S05]  /*2720*/  @!P2 BRA `(.L_x_39) ;  /* 0x000000000004a947 */ /* 0x000fea0003800000 */
[----:B------:R4:W5:Y:S02]  /*2730*/  LDG.E.LTC128B.U16 R18, desc[UR36][R4.64+0x10] ;  /* 0x0000102404127981 */ /* 0x000964000c1e1520 */
.L_x_39:
[----:B------:R-:W-:Y:S05]  /*2740*/  BSYNC B1 ;  /* 0x0000000000017941 */ /* 0x000fea0003800000 */
.L_x_38:
[----:B---3-5:R-:W-:Y:S01]  /*2750*/  IMAD.U32 R12, R18, 0x10000, RZ ;  /* 0x00010000120c7824 */ /* 0x028fe200078e00ff */
        /* <DEDUP_REMOVED lines=9> */
.L_x_41:
[----:B------:R-:W-:Y:S05]  /*27f0*/  BSYNC B1 ;  /* 0x0000000000017941 */ /* 0x000fea0003800000 */
.L_x_40:
[----:B-----5:R-:W-:Y:S01]  /*2800*/  IMAD.U32 R12, R18, 0x10000, RZ ;  /* 0x00010000120c7824 */ /* 0x020fe200078e00ff */
[----:B------:R-:W-:Y:S01]  /*2810*/  ISETP.GT.AND P1, PT, R0, 0x8, P1 ;  /* 0x000000080000780c */ /* 0x000fe20000f24270 */
[----:B------:R-:W-:Y:S02]  /*2820*/  BSSY B1, `(.L_x_42) ;  /* 0x0000007000017945 */ /* 0x000fe40003800000 */
[----:B------:R-:W-:-:S04]  /*2830*/  FMUL R12, R12, R89 ;  /* 0x000000590c0c7220 */ /* 0x000fc80000400000 */
[----:B------:R-:W-:-:S05]  /*2840*/  FFMA R12, R29, R88, R12 ;  /* 0x000000581d0c7223 */ /* 0x000fca000000000c */
[----:B------:R-:W-:-:S05]  /*2850*/  F2FP.BF16.F32.PACK_AB R12, RZ, R12 ;  /* 0x0000000cff0c723e */ /* 0x000fca00000010ff */
[----:B------:R0:W-:Y:S01]  /*2860*/  @P3 STG.E.U16 desc[UR36][R8.64+0x12], R12 ;  /* 0x0000120c08003986 */ /* 0x0001e2000c101524 */
[----:B------:R-:W-:Y:S05]  /*2870*/  @!P1 BRA `(.L_x_43) ;  /* 0x0000000000049947 */ /* 0x000fea0003800000 */
[----:B------:R0:W5:Y:S02]  /*2880*/  LDG.E.LTC128B.U16 R18, desc[UR36][R6.64+0x10] ;  /* 0x0000102406127981 */ /* 0x000164000c1e1520 */
.L_x_43:
[----:B------:R-:W-:Y:S05]  /*2890*/  BSYNC B1 ;  /* 0x0000000000017941 */ /* 0x000fea0003800000 */
.L_x_42:
[----:B0----5:R-:W-:Y:S01]  /*28a0*/  IMAD.U32 R12, R18, 0x10000, RZ ;  /* 0x00010000120c7824 */ /* 0x021fe200078e00ff */
[----:B------:R-:W-:Y:S01]  /*28b0*/  ISETP.GT.AND P0, PT, R0, 0x8, P0 ;  /* 0x000000080000780c */ /* 0x000fe20000704270 */
[----:B------:R-:W-:Y:S02]  /*28c0*/  BSSY B1, `(.L_x_44) ;  /* 0x0000007000017945 */ /* 0x000fe40003800000 */
[----:B---3--:R-:W-:-:S04]  /*28d0*/  FMUL R13, R12, R89 ;  /* 0x000000590c0d7220 */ /* 0x008fc80000400000 */
[----:B------:R-:W-:-:S05]  /*28e0*/  FFMA R13, R30, R88, R13 ;  /* 0x000000581e0d7223 */ /* 0x000fca000000000d */
[----:B------:R-:W-:-:S05]  /*28f0*/  F2FP.BF16.F32.PACK_AB R13, RZ, R13 ;  /* 0x0000000dff0d723e */ /* 0x000fca00000010ff */
[----:B------:R0:W-:Y:S01]  /*2900*/  @P1 STG.E.U16 desc[UR36][R10.64+0x10], R13 ;  /* 0x0000100d0a001986 */ /* 0x0001e2000c101524 */
[----:B------:R-:W-:Y:S05]  /*2910*/  @!P0 BRA `(.L_x_45) ;  /* 0x0000000000048947 */ /* 0x000fea0003800000 */
[----:B------:R3:W5:Y:S02]  /*2920*/  LDG.E.LTC128B.U16 R18, desc[UR36][R6.64+0x12] ;  /* 0x0000122406127981 */ /* 0x000764000c1e1520 */
.L_x_45:
[----:B------:R-:W-:Y:S05]  /*2930*/  BSYNC B1 ;  /* 0x0000000000017941 */ /* 0x000fea0003800000 */
.L_x_44:
        /* <DEDUP_REMOVED lines=10> */
.L_x_47:
[----:B------:R-:W-:Y:S05]  /*29e0*/  BSYNC B1 ;  /* 0x0000000000017941 */ /* 0x000fea0003800000 */
.L_x_46:
[----:B0----5:R-:W-:Y:S01]  /*29f0*/  IMAD.U32 R12, R18, 0x10000, RZ ;  /* 0x00010000120c7824 */ /* 0x021fe200078e00ff */
        /* <DEDUP_REMOVED lines=9> */
.L_x_49:
[----:B------:R-:W-:Y:S05]  /*2a90*/  BSYNC B1 ;  /* 0x0000000000017941 */ /* 0x000fea0003800000 */
.L_x_48:
        /* <DEDUP_REMOVED lines=9> */
.L_x_51:
[----:B------:R-:W-:Y:S05]  /*2b30*/  BSYNC B1 ;  /* 0x0000000000017941 */ /* 0x000fea0003800000 */
.L_x_50:
[----:B0----5:R-:W-:Y:S01]  /*2b40*/  IMAD.U32 R12, R18, 0x10000, RZ ;  /* 0x00010000120c7824 */ /* 0x021fe200078e00ff */
        /* <DEDUP_REMOVED lines=8> */
.L_x_53:
[----:B------:R-:W-:Y:S05]  /*2bd0*/  BSYNC B1 ;  /* 0x0000000000017941 */ /* 0x000fea0003800000 */
.L_x_52:
        /* <DEDUP_REMOVED lines=10> */
.L_x_55:
[----:B------:R-:W-:Y:S05]  /*2c80*/  BSYNC B1 ;  /* 0x0000000000017941 */ /* 0x000fea0003800000 */
.L_x_54:
        /* <DEDUP_REMOVED lines=10> */
.L_x_57:
[----:B------:R-:W-:Y:S05]  /*2d30*/  BSYNC B1 ;  /* 0x0000000000017941 */ /* 0x000fea0003800000 */
.L_x_56:
        /* <DEDUP_REMOVED lines=9> */
.L_x_59:
[----:B------:R-:W-:Y:S05]  /*2dd0*/  BSYNC B1 ;  /* 0x0000000000017941 */ /* 0x000fea0003800000 */
.L_x_58:
        /* <DEDUP_REMOVED lines=9> */
.L_x_61:
[----:B------:R-:W-:Y:S05]  /*2e70*/  BSYNC B1 ;  /* 0x0000000000017941 */ /* 0x000fea0003800000 */
.L_x_60:
        /* <DEDUP_REMOVED lines=10> */
.L_x_63:
[----:B------:R-:W-:Y:S05]  /*2f20*/  BSYNC B1 ;  /* 0x0000000000017941 */ /* 0x000fea0003800000 */
.L_x_62:
        /* <DEDUP_REMOVED lines=10> */
.L_x_65:
[----:B------:R-:W-:Y:S05]  /*2fd0*/  BSYNC B1 ;  /* 0x0000000000017941 */ /* 0x000fea0003800000 */
.L_x_64:
        /* <DEDUP_REMOVED lines=9> */
.L_x_67:
[----:B------:R-:W-:Y:S05]  /*3070*/  BSYNC B1 ;  /* 0x0000000000017941 */ /* 0x000fea0003800000 */
.L_x_66:
        /* <DEDUP_REMOVED lines=9> */
.L_x_69:
[----:B------:R-:W-:Y:S05]  /*3110*/  BSYNC B1 ;  /* 0x0000000000017941 */ /* 0x000fea0003800000 */
.L_x_68:
        /* <DEDUP_REMOVED lines=10> */
.L_x_71:
[----:B------:R-:W-:Y:S05]  /*31c0*/  BSYNC B1 ;  /* 0x0000000000017941 */ /* 0x000fea0003800000 */
.L_x_70:
        /* <DEDUP_REMOVED lines=10> */
.L_x_73:
[----:B------:R-:W-:Y:S05]  /*3270*/  BSYNC B1 ;  /* 0x0000000000017941 */ /* 0x000fea0003800000 */
.L_x_72:
        /* <DEDUP_REMOVED lines=9> */
.L_x_75:
[----:B------:R-:W-:Y:S05]  /*3310*/  BSYNC B1 ;  /* 0x0000000000017941 */ /* 0x000fea0003800000 */
.L_x_74:
        /* <DEDUP_REMOVED lines=9> */
.L_x_77:
[----:B------:R-:W-:Y:S05]  /*33b0*/  BSYNC B1 ;  /* 0x0000000000017941 */ /* 0x000fea0003800000 */
.L_x_76:
        /* <DEDUP_REMOVED lines=10> */
.L_x_79:
[----:B------:R-:W-:Y:S05]  /*3460*/  BSYNC B1 ;  /* 0x0000000000017941 */ /* 0x000fea0003800000 */
.L_x_78:
        /* <DEDUP_REMOVED lines=10> */
.L_x_81:
[----:B------:R-:W-:Y:S05]  /*3510*/  BSYNC B1 ;  /* 0x0000000000017941 */ /* 0x000fea0003800000 */
.L_x_80:
        /* <DEDUP_REMOVED lines=9> */
.L_x_83:
[----:B------:R-:W-:Y:S05]  /*35b0*/  BSYNC B1 ;  /* 0x0000000000017941 */ /* 0x000fea0003800000 */
.L_x_82:
        /* <DEDUP_REMOVED lines=9> */
.L_x_85:
[----:B------:R-:W-:Y:S05]  /*3650*/  BSYNC B1 ;  /* 0x0000000000017941 */ /* 0x000fea0003800000 */
.L_x_84:
        /* <DEDUP_REMOVED lines=10> */
.L_x_87:
[----:B------:R-:W-:Y:S05]  /*3700*/  BSYNC B1 ;  /* 0x0000000000017941 */ /* 0x000fea0003800000 */
.L_x_86:
        /* <DEDUP_REMOVED lines=10> */
.L_x_89:
[----:B------:R-:W-:Y:S05]  /*37b0*/  BSYNC B1 ;  /* 0x0000000000017941 */ /* 0x000fea0003800000 */
.L_x_88:
        /* <DEDUP_REMOVED lines=9> */
.L_x_91:
[----:B------:R-:W-:Y:S05]  /*3850*/  BSYNC B1 ;  /* 0x0000000000017941 */ /* 0x000fea0003800000 */
.L_x_90:
        /* <DEDUP_REMOVED lines=9> */
.L_x_93:
[----:B------:R-:W-:Y:S05]  /*38f0*/  BSYNC B1 ;  /* 0x0000000000017941 */ /* 0x000fea0003800000 */
.L_x_92:
        /* <DEDUP_REMOVED lines=10> */
.L_x_95:
[----:B------:R-:W-:Y:S05]  /*39a0*/  BSYNC B1 ;  /* 0x0000000000017941 */ /* 0x000fea0003800000 */
.L_x_94:
        /* <DEDUP_REMOVED lines=10> */
.L_x_97:
[----:B------:R-:W-:Y:S05]  /*3a50*/  BSYNC B1 ;  /* 0x0000000000017941 */ /* 0x000fea0003800000 */
.L_x_96:
        /* <DEDUP_REMOVED lines=9> */
.L_x_99:
[----:B------:R-:W-:Y:S05]  /*3af0*/  BSYNC B1 ;  /* 0x0000000000017941 */ /* 0x000fea0003800000 */
.L_x_98:
        /* <DEDUP_REMOVED lines=9> */
.L_x_101:
[----:B------:R-:W-:Y:S05]  /*3b90*/  BSYNC B1 ;  /* 0x0000000000017941 */ /* 0x000fea0003800000 */
.L_x_100:
        /* <DEDUP_REMOVED lines=10> */
.L_x_103:
[----:B------:R-:W-:Y:S05]  /*3c40*/  BSYNC B1 ;  /* 0x0000000000017941 */ /* 0x000fea0003800000 */
.L_x_102:
        /* <DEDUP_REMOVED lines=10> */
.L_x_105:
[----:B------:R-:W-:Y:S05]  /*3cf0*/  BSYNC B1 ;  /* 0x0000000000017941 */ /* 0x000fea0003800000 */
.L_x_104:
        /* <DEDUP_REMOVED lines=9> */
.L_x_107:
[----:B------:R-:W-:Y:S05]  /*3d90*/  BSYNC B1 ;  /* 0x0000000000017941 */ /* 0x000fea0003800000 */
.L_x_106:
        /* <DEDUP_REMOVED lines=9> */
.L_x_109:
[----:B------:R-:W-:Y:S05]  /*3e30*/  BSYNC B1 ;  /* 0x0000000000017941 */ /* 0x000fea0003800000 */
.L_x_108:
        /* <DEDUP_REMOVED lines=10> */
.L_x_111:
[----:B------:R-:W-:Y:S05]  /*3ee0*/  BSYNC B1 ;  /* 0x0000000000017941 */ /* 0x000fea0003800000 */
.L_x_110:
        /* <DEDUP_REMOVED lines=10> */
.L_x_113:
[----:B------:R-:W-:Y:S05]  /*3f90*/  BSYNC B1 ;  /* 0x0000000000017941 */ /* 0x000fea0003800000 */
.L_x_112:
        /* <DEDUP_REMOVED lines=9> */
.L_x_115:
[----:B------:R-:W-:Y:S05]  /*4030*/  BSYNC B1 ;  /* 0x0000000000017941 */ /* 0x000fea0003800000 */
.L_x_114:
        /* <DEDUP_REMOVED lines=9> */
.L_x_117:
[----:B------:R-:W-:Y:S05]  /*40d0*/  BSYNC B1 ;  /* 0x0000000000017941 */ /* 0x000fea0003800000 */
.L_x_116:
        /* <DEDUP_REMOVED lines=10> */
.L_x_119:
[----:B------:R-:W-:Y:S05]  /*4180*/  BSYNC B1 ;  /* 0x0000000000017941 */ /* 0x000fea0003800000 */
.L_x_118:
        /* <DEDUP_REMOVED lines=10> */
.L_x_121:
[----:B------:R-:W-:Y:S05]  /*4230*/  BSYNC B1 ;  /* 0x0000000000017941 */ /* 0x000fea0003800000 */
.L_x_120:
        /* <DEDUP_REMOVED lines=9> */
.L_x_123:
[----:B------:R-:W-:Y:S05]  /*42d0*/  BSYNC B1 ;  /* 0x0000000000017941 */ /* 0x000fea0003800000 */
.L_x_122:
        /* <DEDUP_REMOVED lines=9> */
.L_x_125:
[----:B------:R-:W-:Y:S05]  /*4370*/  BSYNC B1 ;  /* 0x0000000000017941 */ /* 0x000fea0003800000 */
.L_x_124:
        /* <DEDUP_REMOVED lines=10> */
.L_x_127:
[----:B------:R-:W-:Y:S05]  /*4420*/  BSYNC B1 ;  /* 0x0000000000017941 */ /* 0x000fea0003800000 */
.L_x_126:
        /* <DEDUP_REMOVED lines=10> */
.L_x_129:
[----:B------:R-:W-:Y:S05]  /*44d0*/  BSYNC B1 ;  /* 0x0000000000017941 */ /* 0x000fea0003800000 */
.L_x_128:
        /* <DEDUP_REMOVED lines=9> */
.L_x_131:
[----:B------:R-:W-:Y:S05]  /*4570*/  BSYNC B1 ;  /* 0x0000000000017941 */ /* 0x000fea0003800000 */
.L_x_130:
        /* <DEDUP_REMOVED lines=9> */
.L_x_133:
[----:B------:R-:W-:Y:S05]  /*4610*/  BSYNC B1 ;  /* 0x0000000000017941 */ /* 0x000fea0003800000 */
.L_x_132:
        /* <DEDUP_REMOVED lines=10> */
.L_x_135:
[----:B------:R-:W-:Y:S05]  /*46c0*/  BSYNC B1 ;  /* 0x0000000000017941 */ /* 0x000fea0003800000 */
.L_x_134:
        /* <DEDUP_REMOVED lines=10> */
.L_x_137:
[----:B------:R-:W-:Y:S05]  /*4770*/  BSYNC B1 ;  /* 0x0000000000017941 */ /* 0x000fea0003800000 */
.L_x_136:
        /* <DEDUP_REMOVED lines=9> */
.L_x_139:
[----:B------:R-:W-:Y:S05]  /*4810*/  BSYNC B1 ;  /* 0x0000000000017941 */ /* 0x000fea0003800000 */
.L_x_138:
        /* <DEDUP_REMOVED lines=9> */
.L_x_141:
[----:B------:R-:W-:Y:S05]  /*48b0*/  BSYNC B1 ;  /* 0x0000000000017941 */ /* 0x000fea0003800000 */
.L_x_140:
        /* <DEDUP_REMOVED lines=10> */
.L_x_143:
[----:B------:R-:W-:Y:S05]  /*4960*/  BSYNC B1 ;  /* 0x0000000000017941 */ /* 0x000fea0003800000 */
.L_x_142:
        /* <DEDUP_REMOVED lines=10> */
.L_x_145:
[----:B------:R-:W-:Y:S05]  /*4a10*/  BSYNC B1 ;  /* 0x0000000000017941 */ /* 0x000fea0003800000 */
.L_x_144:
        /* <DEDUP_REMOVED lines=9> */
.L_x_147:
[----:B------:R-:W-:Y:S05]  /*4ab0*/  BSYNC B1 ;  /* 0x0000000000017941 */ /* 0x000fea0003800000 */
.L_x_146:
        /* <DEDUP_REMOVED lines=9> */
.L_x_149:
[----:B------:R-:W-:Y:S05]  /*4b50*/  BSYNC B1 ;  /* 0x0000000000017941 */ /* 0x000fea0003800000 */
.L_x_148:
        /* <DEDUP_REMOVED lines=10> */
.L_x_151:
[----:B------:R-:W-:Y:S05]  /*4c00*/  BSYNC B1 ;  /* 0x0000000000017941 */ /* 0x000fea0003800000 */
.L_x_150:
        /* <DEDUP_REMOVED lines=10> */
.L_x_153:
[----:B------:R-:W-:Y:S05]  /*4cb0*/  BSYNC B1 ;  /* 0x0000000000017941 */ /* 0x000fea0003800000 */
.L_x_152:
[----:B0---45:R-:W-:Y:S01]  /*4cc0*/  IMAD.U32 R4, R18, 0x10000, RZ ;  /* 0x0001000012047824 */ /* 0x031fe200078e00ff */
        /* <DEDUP_REMOVED lines=8> */
.L_x_155:
[----:B------:R-:W-:Y:S05]  /*4d50*/  BSYNC B1 ;  /* 0x0000000000017941 */ /* 0x000fea0003800000 */
.L_x_154:
[----:B0----5:R-:W-:Y:S01]  /*4d60*/  IMAD.U32 R4, R18, 0x10000, RZ ;  /* 0x0001000012047824 */ /* 0x021fe200078e00ff */
[----:B------:R-:W-:Y:S01]  /*4d70*/  ISETP.GT.AND P0, PT, R0, 0x8, P0 ;  /* 0x000000080000780c */ /* 0x000fe20000704270 */
[----:B------:R-:W-:Y:S01]  /*4d80*/  @P1 IMAD.MOV.U32 R5, RZ, RZ, R11 ;  /* 0x000000ffff051224 */ /* 0x000fe200078e000b */
[----:B------:R-:W-:Y:S01]  /*4d90*/  BSSY B1, `(.L_x_156) ;  /* 0x0000008000017945 */ /* 0x000fe20003800000 */
[----:B------:R-:W-:Y:S01]  /*4da0*/  FMUL R3, R4, R89 ;  /* 0x0000005904037220 */ /* 0x000fe20000400000 */
[----:B------:R-:W-:-:S03]  /*4db0*/  @P1 IMAD.MOV.U32 R4, RZ, RZ, R10 ;  /* 0x000000ffff041224 */ /* 0x000fc600078e000a */
[----:B------:R-:W-:-:S05]  /*4dc0*/  FFMA R3, R86, R88, R3 ;  /* 0x0000005856037223 */ /* 0x000fca0000000003 */
[----:B------:R-:W-:-:S05]  /*4dd0*/  F2FP.BF16.F32.PACK_AB R3, RZ, R3 ;  /* 0x00000003ff03723e */ /* 0x000fca00000010ff */
[----:B------:R0:W-:Y:S01]  /*4de0*/  @P1 STG.E.U16 desc[UR36][R4.64+0xf0], R3 ;  /* 0x0000f00304001986 */ /* 0x0001e2000c101524 */
[----:B------:R-:W-:Y:S05]  /*4df0*/  @!P0 BRA `(.L_x_157) ;  /* 0x0000000000048947 */ /* 0x000fea0003800000 */
[----:B------:R0:W5:Y:S02]  /*4e00*/  LDG.E.LTC128B.U16 R18, desc[UR36][R6.64+0xf2] ;  /* 0x0000f22406127981 */ /* 0x000164000c1e1520 */
.L_x_157:
[----:B------:R-:W-:Y:S05]  /*4e10*/  BSYNC B1 ;  /* 0x0000000000017941 */ /* 0x000fea0003800000 */
.L_x_156:
[----:B------:R-:W-:Y:S05]  /*4e20*/  @!P0 BRA `(.L_x_158) ;  /* 0x0000001000b08947 */ /* 0x000fea0003800000 */
[----:B-----5:R-:W-:-:S04]  /*4e30*/  IMAD.U32 R18, R18, 0x10000, RZ ;  /* 0x0001000012127824 */ /* 0x020fc800078e00ff */
[----:B------:R-:W-:-:S04]  /*4e40*/  FMUL R18, R18, R89 ;  /* 0x0000005912127220 */ /* 0x000fc80000400000 */
[----:B------:R-:W-:-:S05]  /*4e50*/  FFMA R18, R87, R88, R18 ;  /* 0x0000005857127223 */ /* 0x000fca0000000012 */
[----:B------:R-:W-:-:S05]  /*4e60*/  F2FP.BF16.F32.PACK_AB R18, RZ, R18 ;  /* 0x00000012ff12723e */ /* 0x000fca00000010ff */
[----:B------:R0:W-:Y:S01]  /*4e70*/  STG.E.U16 desc[UR36][R10.64+0xf2], R18 ;  /* 0x0000f2120a007986 */ /* 0x0001e2000c101524 */
[----:B------:R-:W-:Y:S05]  /*4e80*/  BRA `(.L_x_158) ;  /* 0x0000001000987947 */ /* 0x000fea0003800000 */
.L_x_33:
[----:B------:R-:W-:Y:S01]  /*4e90*/  ISETP.GT.AND P3, PT, R3, 0x1, PT ;  /* 0x000000010300780c */ /* 0x000fe20003f64270 */
[----:B------:R-:W-:Y:S01]  /*4ea0*/  ULDC.64 UR4, c[0x0][0x5c0] ;  /* 0x0001700000047ab9 */ /* 0x000fe20000000a00 */
[-C--:B------:R-:W-:Y:S01]  /*4eb0*/  FMUL R24, R24, R88.reuse ;  /* 0x0000005818187220 */ /* 0x080fe20000400000 */
[----:B------:R-:W-:Y:S01]  /*4ec0*/  LEA R4, P4, R104, UR4, 0x1 ;  /* 0x0000000468047c11 */ /* 0x000fe2000f8808ff */
[-C--:B------:R-:W-:Y:S01]  /*4ed0*/  FMUL R25, R25, R88.reuse ;  /* 0x0000005819197220 */ /* 0x080fe20000400000 */
[----:B------:R-:W-:Y:S01]  /*4ee0*/  ISETP.GT.AND P0, PT, R0, RZ, P3 ;  /* 0x000000ff0000720c */ /* 0x000fe20001f04270 */
[----:B------:R-:W-:Y:S01]  /*4ef0*/  FMUL R26, R26, R88 ;  /* 0x000000581a1a7220 */ /* 0x000fe20000400000 */
[----:B------:R-:W-:Y:S01]  /*4f00*/  F2FP.BF16.F32.PACK_AB R24, RZ, R24 ;  /* 0x00000018ff18723e */ /* 0x000fe200000010ff */
[-C--:B------:R-:W-:Y:S01]  /*4f10*/  FMUL R27, R27, R88.reuse ;  /* 0x000000581b1b7220 */ /* 0x080fe20000400000 */
[----:B------:R-:W-:Y:S01]  /*4f20*/  LEA.HI.X R5, R104, UR5, R113, 0x1, P4 ;  /* 0x0000000568057c11 */ /* 0x000fe2000a0f0c71 */
[-C--:B------:R-:W-:Y:S01]  /*4f30*/  FMUL R28, R28, R88.reuse ;  /* 0x000000581c1c7220 */ /* 0x080fe20000400000 */
[----:B------:R-:W-:Y:S01]  /*4f40*/  F2FP.BF16.F32.PACK_AB R25, RZ, R25 ;  /* 0x00000019ff19723e */ /* 0x000fe200000010ff */
[-C--:B------:R-:W-:Y:S01]  /*4f50*/  FMUL R29, R29, R88.reuse ;  /* 0x000000581d1d7220 */ /* 0x080fe20000400000 */
[----:B------:R-:W-:Y:S01]  /*4f60*/  ISETP.GT.AND P2, PT, R0, 0x8, P2 ;  /* 0x000000080000780c */ /* 0x000fe20001744270 */
[----:B------:R-:W-:Y:S01]  /*4f70*/  @P1 STG.E.U16 desc[UR36][R4.64], R24 ;  /* 0x0000001804001986 */ /* 0x000fe2000c101524 */
[----:B------:R-:W-:Y:S01]  /*4f80*/  ISETP.GT.AND P1, PT, R3, 0x8, PT ;  /* 0x000000080300780c */ /* 0x000fe20003f24270 */
[----:B------:R-:W-:Y:S01]  /*4f90*/  FMUL R30, R30, R88 ;  /* 0x000000581e1e7220 */ /* 0x000fe20000400000 */
[C---:B------:R-:W-:Y:S01]  /*4fa0*/  SHF.L.U64.HI R7, R94.reuse, 0x1, R95 ;  /* 0x000000015e077819 */ /* 0x040fe2000001025f */
[----:B------:R-:W-:Y:S01]  /*4fb0*/  @P0 STG.E.U16 desc[UR36][R4.64+0x2], R25 ;  /* 0x0000021904000986 */ /* 0x000fe2000c101524 */
[----:B------:R-:W-:Y:S01]  /*4fc0*/  LEA R6, P5, R94, R4, 0x1 ;  /* 0x000000045e067211 */ /* 0x000fe200078a08ff */
[-C--:B------:R-:W-:Y:S01]  /*4fd0*/  FMUL R31, R31, R88.reuse ;  /* 0x000000581f1f7220 */ /* 0x080fe20000400000 */
[----:B------:R-:W-:Y:S01]  /*4fe0*/  ISETP.GT.AND P3, PT, R0, 0x8, P3 ;  /* 0x000000080000780c */ /* 0x000fe20001f64270 */
[-C--:B------:R-:W-:Y:S01]  /*4ff0*/  FMUL R32, R32, R88.reuse ;  /* 0x0000005820207220 */ /* 0x080fe20000400000 */
[----:B------:R-:W-:Y:S01]  /*5000*/  ISETP.GT.AND P0, PT, R3, 0x9, PT ;  /* 0x000000090300780c */ /* 0x000fe20003f04270 */
[----:B------:R-:W-:Y:S01]  /*5010*/  IMAD.X R7, R7, 0x1, R5, P5 ;  /* 0x0000000107077824 */ /* 0x000fe200028e0605 */
[----:B------:R-:W-:Y:S01]  /*5020*/  ISETP.GT.AND P4, PT, R0, RZ, P1 ;  /* 0x000000ff0000720c */ /* 0x000fe20000f84270 */
[----:B------:R-:W-:Y:S01]  /*5030*/  FMUL R33, R33, R88 ;  /* 0x0000005821217220 */ /* 0x000fe20000400000 */
[----:B------:R-:W-:Y:S01]  /*5040*/  F2FP.BF16.F32.PACK_AB R26, RZ, R26 ;  /* 0x0000001aff1a723e */ /* 0x000fe200000010ff */
[-C--:B------:R-:W-:Y:S01]  /*5050*/  FMUL R34, R34, R88.reuse ;  /* 0x0000005822227220 */ /* 0x080fe20000400000 */
[----:B------:R-:W-:Y:S01]  /*5060*/  ISETP.GT.AND P5, PT, R0, RZ, P0 ;  /* 0x000000ff0000720c */ /* 0x000fe200007a4270 */
[----:B------:R-:W-:Y:S01]  /*5070*/  FMUL R35, R35, R88 ;  /* 0x0000005823237220 */ /* 0x000fe20000400000 */
[----:B------:R-:W-:Y:S01]  /*5080*/  F2FP.BF16.F32.PACK_AB R27, RZ, R27 ;  /* 0x0000001bff1b723e */ /* 0x000fe200000010ff */
[----:B------:R-:W-:Y:S01]  /*5090*/  @P2 STG.E.U16 desc[UR36][R6.64], R26 ;  /* 0x0000001a06002986 */ /* 0x000fe2000c101524 */
[----:B------:R-:W-:Y:S01]  /*50a0*/  F2FP.BF16.F32.PACK_AB R28, RZ, R28 ;  /* 0x0000001cff1c723e */ /* 0x000fe200000010ff */
[-C--:B------:R-:W-:Y:S01]  /*50b0*/  FMUL R36, R36, R88.reuse ;  /* 0x0000005824247220 */ /* 0x080fe20000400000 */
[C---:B------:R-:W-:Y:S01]  /*50c0*/  ISETP.GT.AND P2, PT, R0.reuse, 0x8, P1 ;  /* 0x000000080000780c */ /* 0x040fe20000f44270 */
[----:B------:R-:W-:Y:S01]  /*50d0*/  @P3 STG.E.U16 desc[UR36][R6.64+0x2], R27 ;  /* 0x0000021b06003986 */ /* 0x000fe2000c101524 */
[----:B------:R-:W-:Y:S01]  /*50e0*/  ISETP.GT.AND P1, PT, R3, 0x10, PT ;  /* 0x000000100300780c */ /* 0x000fe20003f24270 */
[-C--:B------:R-:W-:Y:S01]  /*50f0*/  FMUL R37, R37, R88.reuse ;  /* 0x0000005825257220 */ /* 0x080fe20000400000 */
[----:B------:R-:W-:Y:S01]  /*5100*/  F2FP.BF16.F32.PACK_AB R29, RZ, R29 ;  /* 0x0000001dff1d723e */ /* 0x000fe200000010ff */
[----:B------:R-:W-:Y:S01]  /*5110*/  @P4 STG.E.U16 desc[UR36][R4.64+0x10], R28 ;  /* 0x0000101c04004986 */ /* 0x000fe2000c101524 */
[----:B------:R-:W-:Y:S01]  /*5120*/  ISETP.GT.AND P3, PT, R0, 0x8, P0 ;  /* 0x000000080000780c */ /* 0x000fe20000764270 */
[-C--:B------:R-:W-:Y:S01]  /*5130*/  FMUL R38, R38, R88.reuse ;  /* 0x0000005826267220 */ /* 0x080fe20000400000 */
[----:B------:R-:W-:Y:S01]  /*5140*/  ISETP.GT.AND P0, PT, R3, 0x11, PT ;  /* 0x000000110300780c */ /* 0x000fe20003f04270 */
[----:B------:R-:W-:Y:S01]  /*5150*/  @P5 STG.E.U16 desc[UR36][R4.64+0x12], R29 ;  /* 0x0000121d04005986 */ /* 0x000fe2000c101524 */
        /* <DEDUP_REMOVED lines=162> */
[----:B------:R-:W-:-:S02]  /*5b80*/  F2FP.BF16.F32.PACK_AB R62, RZ, R62 ;  /* 0x0000003eff3e723e */ /* 0x000fc400000010ff */
[C---:B------:R-:W-:Y:S02]  /*5b90*/  ISETP.GT.AND P5, PT, R0.reuse, RZ, P0 ;  /* 0x000000ff0000720c */ /* 0x040fe400007a4270 */
[----:B------:R-:W-:Y:S01]  /*5ba0*/  F2FP.BF16.F32.PACK_AB R63, RZ, R63 ;  /* 0x0000003fff3f723e */ /* 0x000fe200000010ff */
[----:B------:R-:W-:Y:S01]  /*5bb0*/  @P2 STG.E.U16 desc[UR36][R6.64+0x90], R62 ;  /* 0x0000903e06002986 */ /* 0x000fe2000c101524 */
[----:B------:R-:W-:Y:S02]  /*5bc0*/  F2FP.BF16.F32.PACK_AB R64, RZ, R64 ;  /* 0x00000040ff40723e */ /* 0x000fe400000010ff */
[C---:B------:R-:W-:Y:S01]  /*5bd0*/  ISETP.GT.AND P2, PT, R0.reuse, 0x8, P1 ;  /* 0x000000080000780c */ /* 0x040fe20000f44270 */
[----:B------:R-:W-:Y:S01]  /*5be0*/  @P3 STG.E.U16 desc[UR36][R6.64+0x92], R63 ;  /* 0x0000923f06003986 */ /* 0x000fe2000c101524 */
[----:B------:R-:W-:Y:S02]  /*5bf0*/  ISETP.GT.AND P1, PT, R3, 0x58, PT ;  /* 0x000000580300780c */ /* 0x000fe40003f24270 */
[----:B------:R-:W-:Y:S01]  /*5c00*/  F2FP.BF16.F32.PACK_AB R65, RZ, R65 ;  /* 0x00000041ff41723e */ /* 0x000fe200000010ff */
[----:B------:R-:W-:Y:S01]  /*5c10*/  @P4 STG.E.U16 desc[UR36][R4.64+0xa0], R64 ;  /* 0x0000a04004004986 */ /* 0x000fe2000c101524 */
[----:B------:R-:W-:-:S02]  /*5c20*/  ISETP.GT.AND P3, PT, R0, 0x8, P0 ;  /* 0x000000080000780c */ /* 0x000fc40000764270 */
[----:B------:R-:W-:Y:S01]  /*5c30*/  ISETP.GT.AND P0, PT, R3, 0x59, PT ;  /* 0x000000590300780c */ /* 0x000fe20003f04270 */
[----:B------:R-:W-:Y:S01]  /*5c40*/  @P5 STG.E.U16 desc[UR36][R4.64+0xa2], R65 ;  /* 0x0000a24104005986 */ /* 0x000fe2000c101524 */
[C---:B------:R-:W-:Y:S02]  /*5c50*/  ISETP.GT.AND P4, PT, R0.reuse, RZ, P1 ;  /* 0x000000ff0000720c */ /* 0x040fe40000f84270 */
[----:B------:R-:W-:Y:S02]  /*5c60*/  F2FP.BF16.F32.PACK_AB R66, RZ, R66 ;  /* 0x00000042ff42723e */ /* 0x000fe400000010ff */
[----:B------:R-:W-:Y:S02]  /*5c70*/  ISETP.GT.AND P5, PT, R0, RZ, P0 ;  /* 0x000000ff0000720c */ /* 0x000fe400007a4270 */
[----:B------:R-:W-:Y:S01]  /*5c80*/  F2FP.BF16.F32.PACK_AB R67, RZ, R67 ;  /* 0x00000043ff43723e */ /* 0x000fe200000010ff */
[----:B------:R-:W-:Y:S01]  /*5c90*/  @P2 STG.E.U16 desc[UR36][R6.64+0xa0], R66 ;  /* 0x0000a04206002986 */ /* 0x000fe2000c101524 */
[----:B------:R-:W-:-:S02]  /*5ca0*/  F2FP.BF16.F32.PACK_AB R68, RZ, R68 ;  /* 0x00000044ff44723e */ /* 0x000fc400000010ff */
[C---:B------:R-:W-:Y:S01]  /*5cb0*/  ISETP.GT.AND P2, PT, R0.reuse, 0x8, P1 ;  /* 0x000000080000780c */ /* 0x040fe20000f44270 */
[----:B------:R-:W-:Y:S01]  /*5cc0*/  @P3 STG.E.U16 desc[UR36][R6.64+0xa2], R67 ;  /* 0x0000a24306003986 */ /* 0x000fe2000c101524 */
[C---:B------:R-:W-:Y:S02]  /*5cd0*/  ISETP.GT.AND P1, PT, R3.reuse, 0x60, PT ;  /* 0x000000600300780c */ /* 0x040fe40003f24270 */
[----:B------:R-:W-:Y:S01]  /*5ce0*/  F2FP.BF16.F32.PACK_AB R69, RZ, R69 ;  /* 0x00000045ff45723e */ /* 0x000fe200000010ff */
[----:B------:R-:W-:Y:S01]  /*5cf0*/  @P4 STG.E.U16 desc[UR36][R4.64+0xb0], R68 ;  /* 0x0000b04404004986 */ /* 0x000fe2000c101524 */
[C---:B------:R-:W-:Y:S02]  /*5d00*/  ISETP.GT.AND P3, PT, R0.reuse, 0x8, P0 ;  /* 0x000000080000780c */ /* 0x040fe40000764270 */
[----:B------:R-:W-:Y:S01]  /*5d10*/  ISETP.GT.AND P0, PT, R3, 0x61, PT ;  /* 0x000000610300780c */ /* 0x000fe20003f04270 */
[----:B------:R-:W-:Y:S01]  /*5d20*/  @P5 STG.E.U16 desc[UR36][R4.64+0xb2], R69 ;  /* 0x0000b24504005986 */ /* 0x000fe2000c101524 */
[----:B------:R-:W-:-:S02]  /*5d30*/  ISETP.GT.AND P4, PT, R0, RZ, P1 ;  /* 0x000000ff0000720c */ /* 0x000fc40000f84270 */
[C---:B------:R-:W-:Y:S02]  /*5d40*/  ISETP.GT.AND P5, PT, R0.reuse, RZ, P0 ;  /* 0x000000ff0000720c */ /* 0x040fe400007a4270 */
[----:B------:R-:W-:Y:S02]  /*5d50*/  F2FP.BF16.F32.PACK_AB R70, RZ, R70 ;  /* 0x00000046ff46723e */ /* 0x000fe400000010ff */
[----:B------:R-:W-:Y:S02]  /*5d60*/  F2FP.BF16.F32.PACK_AB R71, RZ, R71 ;  /* 0x00000047ff47723e */ /* 0x000fe400000010ff */
[----:B------:R-:W-:Y:S01]  /*5d70*/  F2FP.BF16.F32.PACK_AB R72, RZ, R72 ;  /* 0x00000048ff48723e */ /* 0x000fe200000010ff */
[----:B------:R-:W-:Y:S01]  /*5d80*/  @P2 STG.E.U16 desc[UR36][R6.64+0xb0], R70 ;  /* 0x0000b04606002986 */ /* 0x000fe2000c101524 */
[----:B------:R-:W-:Y:S02]  /*5d90*/  F2FP.BF16.F32.PACK_AB R73, RZ, R73 ;  /* 0x00000049ff49723e */ /* 0x000fe400000010ff */
[C---:B------:R-:W-:Y:S01]  /*5da0*/  ISETP.GT.AND P1, PT, R0.reuse, 0x8, P1 ;  /* 0x000000080000780c */ /* 0x040fe20000f24270 */
[----:B------:R-:W-:Y:S01]  /*5db0*/  @P3 STG.E.U16 desc[UR36][R6.64+0xb2], R71 ;  /* 0x0000b24706003986 */ /* 0x000fe2000c101524 */
[----:B------:R-:W-:-:S02]  /*5dc0*/  ISETP.GT.AND P2, PT, R0, 0x8, P0 ;  /* 0x000000080000780c */ /* 0x000fc40000744270 */
[----:B------:R-:W-:Y:S01]  /*5dd0*/  F2FP.BF16.F32.PACK_AB R74, RZ, R74 ;  /* 0x0000004aff4a723e */ /* 0x000fe200000010ff */
[----:B------:R-:W-:Y:S01]  /*5de0*/  @P4 STG.E.U16 desc[UR36][R4.64+0xc0], R72 ;  /* 0x0000c04804004986 */ /* 0x000fe2000c101524 */
[C---:B------:R-:W-:Y:S02]  /*5df0*/  ISETP.GT.AND P4, PT, R3.reuse, 0x68, PT ;  /* 0x000000680300780c */ /* 0x040fe40003f84270 */
[----:B------:R-:W-:Y:S01]  /*5e00*/  ISETP.GT.AND P0, PT, R3, 0x69, PT ;  /* 0x000000690300780c */ /* 0x000fe20003f04270 */
[----:B------:R-:W-:Y:S01]  /*5e10*/  @P5 STG.E.U16 desc[UR36][R4.64+0xc2], R73 ;  /* 0x0000c24904005986 */ /* 0x000fe2000c101524 */
[----:B------:R-:W-:Y:S02]  /*5e20*/  ISETP.GT.AND P5, PT, R0, RZ, P4 ;  /* 0x000000ff0000720c */ /* 0x000fe400027a4270 */
[----:B------:R-:W-:Y:S01]  /*5e30*/  F2FP.BF16.F32.PACK_AB R75, RZ, R75 ;  /* 0x0000004bff4b723e */ /* 0x000fe200000010ff */
[----:B------:R-:W-:Y:S01]  /*5e40*/  @P1 STG.E.U16 desc[UR36][R6.64+0xc0], R74 ;  /* 0x0000c04a06001986 */ /* 0x000fe2000c101524 */
[----:B------:R-:W-:-:S02]  /*5e50*/  F2FP.BF16.F32.PACK_AB R76, RZ, R76 ;  /* 0x0000004cff4c723e */ /* 0x000fc400000010ff */
[C---:B------:R-:W-:Y:S01]  /*5e60*/  ISETP.GT.AND P3, PT, R0.reuse, RZ, P0 ;  /* 0x000000ff0000720c */ /* 0x040fe20000764270 */
[----:B------:R-:W-:Y:S01]  /*5e70*/  @P2 STG.E.U16 desc[UR36][R6.64+0xc2], R75 ;  /* 0x0000c24b06002986 */ /* 0x000fe2000c101524 */
[C---:B------:R-:W-:Y:S02]  /*5e80*/  ISETP.GT.AND P4, PT, R0.reuse, 0x8, P4 ;  /* 0x000000080000780c */ /* 0x040fe40002784270 */
[----:B------:R-:W-:Y:S02]  /*5e90*/  F2FP.BF16.F32.PACK_AB R77, RZ, R77 ;  /* 0x0000004dff4d723e */ /* 0x000fe400000010ff */
[----:B------:R-:W-:Y:S01]  /*5ea0*/  F2FP.BF16.F32.PACK_AB R78, RZ, R78 ;  /* 0x0000004eff4e723e */ /* 0x000fe200000010ff */
[----:B------:R-:W-:Y:S01]  /*5eb0*/  @P5 STG.E.U16 desc[UR36][R4.64+0xd0], R76 ;  /* 0x0000d04c04005986 */ /* 0x000fe2000c101524 */
[----:B------:R-:W-:Y:S02]  /*5ec0*/  ISETP.GT.AND P5, PT, R0, 0x8, P0 ;  /* 0x000000080000780c */ /* 0x000fe400007a4270 */
[----:B------:R-:W-:-:S02]  /*5ed0*/  F2FP.BF16.F32.PACK_AB R79, RZ, R79 ;  /* 0x0000004fff4f723e */ /* 0x000fc400000010ff */
[C---:B------:R-:W-:Y:S01]  /*5ee0*/  ISETP.GT.AND P2, PT, R3.reuse, 0x71, PT ;  /* 0x000000710300780c */ /* 0x040fe20003f44270 */
[----:B------:R-:W-:Y:S01]  /*5ef0*/  @P3 STG.E.U16 desc[UR36][R4.64+0xd2], R77 ;  /* 0x0000d24d04003986 */ /* 0x000fe2000c101524 */
[----:B------:R-:W-:Y:S02]  /*5f00*/  ISETP.GT.AND P3, PT, R3, 0x70, PT ;  /* 0x000000700300780c */ /* 0x000fe40003f64270 */
[----:B------:R-:W-:Y:S01]  /*5f10*/  F2FP.BF16.F32.PACK_AB R80, RZ, R80 ;  /* 0x00000050ff50723e */ /* 0x000fe200000010ff */
[----:B------:R-:W-:Y:S01]  /*5f20*/  @P4 STG.E.U16 desc[UR36][R6.64+0xd0], R78 ;  /* 0x0000d04e06004986 */ /* 0x000fe2000c101524 */
[C---:B------:R-:W-:Y:S02]  /*5f30*/  ISETP.GT.AND P4, PT, R0.reuse, RZ, P2 ;  /* 0x000000ff0000720c */ /* 0x040fe40001784270 */
[----:B------:R-:W-:Y:S01]  /*5f40*/  F2FP.BF16.F32.PACK_AB R81, RZ, R81 ;  /* 0x00000051ff51723e */ /* 0x000fe200000010ff */
[----:B------:R-:W-:Y:S01]  /*5f50*/  @P5 STG.E.U16 desc[UR36][R6.64+0xd2], R79 ;  /* 0x0000d24f06005986 */ /* 0x000fe2000c101524 */
[----:B------:R-:W-:-:S02]  /*5f60*/  ISETP.GT.AND P5, PT, R0, RZ, P3 ;  /* 0x000000ff0000720c */ /* 0x000fc40001fa4270 */
[C---:B------:R-:W-:Y:S02]  /*5f70*/  ISETP.GT.AND P1, PT, R3.reuse, 0x78, PT ;  /* 0x000000780300780c */ /* 0x040fe40003f24270 */
[----:B------:R-:W-:Y:S02]  /*5f80*/  ISETP.GT.AND P0, PT, R3, 0x79, PT ;  /* 0x000000790300780c */ /* 0x000fe40003f04270 */
[C---:B------:R-:W-:Y:S02]  /*5f90*/  ISETP.GT.AND P3, PT, R0.reuse, 0x8, P3 ;  /* 0x000000080000780c */ /* 0x040fe40001f64270 */
[C---:B------:R-:W-:Y:S02]  /*5fa0*/  ISETP.GT.AND P2, PT, R0.reuse, 0x8, P2 ;  /* 0x000000080000780c */ /* 0x040fe40001744270 */
[----:B------:R-:W-:Y:S02]  /*5fb0*/  F2FP.BF16.F32.PACK_AB R82, RZ, R82 ;  /* 0x00000052ff52723e */ /* 0x000fe400000010ff */
[----:B------:R-:W-:Y:S01]  /*5fc0*/  F2FP.BF16.F32.PACK_AB R83, RZ, R83 ;  /* 0x00000053ff53723e */ /* 0x000fe200000010ff */
[----:B------:R-:W-:Y:S01]  /*5fd0*/  @P5 STG.E.U16 desc[UR36][R4.64+0xe0], R80 ;  /* 0x0000e05004005986 */ /* 0x000fe2000c101524 */
[----:B------:R-:W-:-:S02]  /*5fe0*/  ISETP.GT.AND P5, PT, R0, RZ, P0 ;  /* 0x000000ff0000720c */ /* 0x000fc400007a4270 */
[C---:B------:R-:W-:Y:S01]  /*5ff0*/  ISETP.GT.AND P0, PT, R0.reuse, 0x8, P0 ;  /* 0x000000080000780c */ /* 0x040fe20000704270 */
[----:B------:R-:W-:Y:S01]  /*6000*/  @P4 STG.E.U16 desc[UR36][R4.64+0xe2], R81 ;  /* 0x0000e25104004986 */ /* 0x000fe2000c101524 */
[C---:B------:R-:W-:Y:S02]  /*6010*/  ISETP.GT.AND P4, PT, R0.reuse, RZ, P1 ;  /* 0x000000ff0000720c */ /* 0x040fe40000f84270 */
[----:B------:R-:W-:Y:S01]  /*6020*/  ISETP.GT.AND P1, PT, R0, 0x8, P1 ;  /* 0x000000080000780c */ /* 0x000fe20000f24270 */
[----:B------:R-:W-:Y:S01]  /*6030*/  @P3 STG.E.U16 desc[UR36][R6.64+0xe0], R82 ;  /* 0x0000e05206003986 */ /* 0x000fe2000c101524 */
[----:B------:R-:W-:Y:S02]  /*6040*/  F2FP.BF16.F32.PACK_AB R84, RZ, R84 ;  /* 0x00000054ff54723e */ /* 0x000fe400000010ff */
[----:B------:R-:W-:Y:S01]  /*6050*/  F2FP.BF16.F32.PACK_AB R85, RZ, R85 ;  /* 0x00000055ff55723e */ /* 0x000fe200000010ff */
[----:B------:R-:W-:Y:S01]  /*6060*/  @P2 STG.E.U16 desc[UR36][R6.64+0xe2], R83 ;  /* 0x0000e25306002986 */ /* 0x000fe2000c101524 */
[----:B------:R-:W-:-:S02]  /*6070*/  F2FP.BF16.F32.PACK_AB R86, RZ, R86 ;  /* 0x00000056ff56723e */ /* 0x000fc400000010ff */
[----:B------:R-:W-:-:S03]  /*6080*/  F2FP.BF16.F32.PACK_AB R87, RZ, R87 ;  /* 0x00000057ff57723e */ /* 0x000fc600000010ff */
[----:B------:R-:W-:Y:S04]  /*6090*/  @P4 STG.E.U16 desc[UR36][R4.64+0xf0], R84 ;  /* 0x0000f05404004986 */ /* 0x000fe8000c101524 */
[----:B------:R0:W-:Y:S02]  /*60a0*/  @P5 STG.E.U16 desc[UR36][R4.64+0xf2], R85 ;  /* 0x0000f25504005986 */ /* 0x0001e4000c101524 */
[----:B0-----:R-:W-:Y:S02]  /*60b0*/  @P1 IMAD.MOV.U32 R4, RZ, RZ, R6 ;  /* 0x000000ffff041224 */ /* 0x001fe400078e0006 */
[----:B------:R-:W-:-:S05]  /*60c0*/  @P1 IMAD.MOV.U32 R5, RZ, RZ, R7 ;  /* 0x000000ffff051224 */ /* 0x000fca00078e0007 */
[----:B------:R0:W-:Y:S04]  /*60d0*/  @P1 STG.E.U16 desc[UR36][R4.64+0xf0], R86 ;  /* 0x0000f05604001986 */ /* 0x0001e8000c101524 */
[----:B------:R0:W-:Y:S02]  /*60e0*/  @P0 STG.E.U16 desc[UR36][R6.64+0xf2], R87 ;  /* 0x0000f25706000986 */ /* 0x0001e4000c101524 */
.L_x_158:
[----:B------:R-:W-:Y:S05]  /*60f0*/  BSYNC B0 ;  /* 0x0000000000007941 */ /* 0x000fea0003800000 */
.L_x_32:
[----:B0-----:R-:W2:Y:S01]  /*6100*/  LDL.64 R4, [R1] ;  /* 0x0000000001047983 */ /* 0x001ea20000100a00 */
[----:B------:R-:W-:Y:S01]  /*6110*/  ULDC.64 UR4, c[0x0][0x650] ;  /* 0x0001940000047ab9 */ /* 0x000fe20000000a00 */
[----:B------:R-:W-:Y:S02]  /*6120*/  IMAD.U32 R0, RZ, RZ, UR44 ;  /* 0x0000002cff007e24 */ /* 0x000fe4000f8e00ff */
[----:B------:R-:W-:Y:S02]  /*6130*/  IMAD.MOV.U32 R22, RZ, RZ, -0x1 ;  /* 0xffffffffff167424 */ /* 0x000fe400078e00ff */
[----:B------:R0:W-:Y:S01]  /*6140*/  SYNCS.ARRIVE.TRANS64.A1T0 RZ, [R0+UR46], RZ ;  /* 0x000000ff00ff79a7 */ /* 0x0001e2000810002e */
[----:B-----5:R-:W-:Y:S02]  /*6150*/  IMAD.MOV.U32 R18, RZ, RZ, -0x1 ;  /* 0xffffffffff127424 */ /* 0x020fe400078e00ff */
[----:B------:R-:W-:Y:S01]  /*6160*/  IMAD.MOV.U32 R19, RZ, RZ, -0x1 ;  /* 0xffffffffff137424 */ /* 0x000fe200078e00ff */
[----:B0-----:R-:W-:-:S02]  /*6170*/  PRMT R0, RZ, 0x7610, R0 ;  /* 0x00007610ff007816 */ /* 0x001fc40000000000 */
[----:B--2---:R-:W-:-:S05]  /*6180*/  LEA R16, P0, R4, R16, 0x1 ;  /* 0x0000001004107211 */ /* 0x004fca00078008ff */
[----:B------:R-:W-:Y:S01]  /*6190*/  IMAD.X R17, R98, 0x1, R17, P0 ;  /* 0x0000000162117824 */ /* 0x000fe200000e0611 */
[----:B------:R-:W-:-:S04]  /*61a0*/  ISETP.GE.U32.AND P0, PT, R16, UR4, PT ;  /* 0x0000000410007c0c */ /* 0x000fc8000bf06070 */
[----:B------:R-:W-:-:S13]  /*61b0*/  ISETP.GE.U32.AND.EX P0, PT, R17, UR5, PT, P0 ;  /* 0x0000000511007c0c */ /* 0x000fda000bf06100 */
[----:B------:R-:W-:Y:S05]  /*61c0*/  @P0 BRA `(.L_x_159) ;  /* 0x00000004004c0947 */ /* 0x000fea0003800000 */
[----:B-1----:R-:W0:Y:S01]  /*61d0*/  LDC.64 R10, c[0x0][0x628] ;  /* 0x00018a00ff0a7b82 */ /* 0x002e220000000a00 */
[----:B------:R-:W1:Y:S01]  /*61e0*/  S2R R12, SR_CTAID.X ;  /* 0x00000000000c7919 */ /* 0x000e620000002500 */
[----:B------:R-:W-:Y:S02]  /*61f0*/  IMAD.MOV.U32 R8, RZ, RZ, R16 ;  /* 0x000000ffff087224 */ /* 0x000fe400078e0010 */
[----:B------:R-:W-:Y:S01]  /*6200*/  IMAD.MOV.U32 R9, RZ, RZ, R17 ;  /* 0x000000ffff097224 */ /* 0x000fe200078e0011 */
[----:B------:R-:W2:Y:S03]  /*6210*/  S2R R18, SR_CTAID.Y ;  /* 0x0000000000127919 */ /* 0x000ea60000002600 */
[----:B------:R-:W1:Y:S08]  /*6220*/  LDC R0, c[0x0][0x630] ;  /* 0x00018c00ff007b82 */ /* 0x000e700000000800 */
[----:B------:R-:W1:Y:S01]  /*6230*/  LDC.64 R14, c[0x0][0x620] ;  /* 0x00018800ff0e7b82 */ /* 0x000e620000000a00 */
[----:B0-----:R-:W-:-:S04]  /*6240*/  ISETP.NE.U32.AND P0, PT, R10, RZ, PT ;  /* 0x000000ff0a00720c */ /* 0x001fc80003f05070 */
[----:B------:R-:W-:-:S13]  /*6250*/  ISETP.NE.AND.EX P0, PT, R11, RZ, PT, P0 ;  /* 0x000000ff0b00720c */ /* 0x000fda0003f05300 */
[----:B-12---:R-:W-:Y:S05]  /*6260*/  @!P0 BRA `(.L_x_160) ;  /* 0x0000000000288947 */ /* 0x006fea0003800000 */
[----:B------:R-:W0:Y:S02]  /*6270*/  LDC R3, c[0x0][0x634] ;  /* 0x00018d00ff037b82 */ /* 0x000e240000000800 */
[----:B0-----:R-:W-:-:S05]  /*6280*/  IADD3 R3, P0, R16, R3, RZ ;  /* 0x0000000310037210 */ /* 0x001fca0007f1e0ff */
[----:B------:R-:W-:-:S04]  /*6290*/  IMAD.X R13, RZ, RZ, R17, P0 ;  /* 0x000000ffff0d7224 */ /* 0x000fc800000e0611 */
[----:B------:R-:W-:-:S04]  /*62a0*/  IMAD.WIDE.U32 R4, R13, R10, RZ ;  /* 0x0000000a0d047225 */ /* 0x000fc800078e00ff */
[----:B---34-:R-:W-:-:S04]  /*62b0*/  IMAD.WIDE.U32 R6, P0, R3, R11, R4 ;  /* 0x0000000b03067225 */ /* 0x018fc80007800004 */
[----:B------:R-:W-:-:S04]  /*62c0*/  IMAD.WIDE.U32 R4, R3, R10, RZ ;  /* 0x0000000a03047225 */ /* 0x000fc800078e00ff */
[----:B------:R-:W-:Y:S01]  /*62d0*/  IMAD.X R9, RZ, RZ, RZ, P0 ;  /* 0x000000ffff097224 */ /* 0x000fe200000e06ff */
[----:B------:R-:W-:Y:S01]  /*62e0*/  IADD3 RZ, P0, R5, R6, RZ ;  /* 0x0000000605ff7210 */ /* 0x000fe20007f1e0ff */
[----:B------:R-:W-:-:S04]  /*62f0*/  IMAD.MOV.U32 R8, RZ, RZ, R7 ;  /* 0x000000ffff087224 */ /* 0x000fc800078e0007 */
[----:B------:R-:W-:-:S08]  /*6300*/  IMAD.WIDE.U32.X R8, R13, R11, R8, P0 ;  /* 0x0000000b0d087225 */ /* 0x000fd000000e0408 */
.L_x_160:
[-CC-:B------:R-:W-:Y:S01]  /*6310*/  SHF.R.U64 R19, R8, R0.reuse, R9.reuse ;  /* 0x0000000008137219 */ /* 0x180fe20000001209 */
[----:B------:R-:W0:Y:S01]  /*6320*/  LDC.64 R24, c[0x0][0x640] ;  /* 0x00019000ff187b82 */ /* 0x000e220000000a00 */
[----:B------:R-:W-:Y:S01]  /*6330*/  SHF.R.U32.HI R0, RZ, R0, R9 ;  /* 0x00000000ff007219 */ /* 0x000fe20000011609 */
[----:B------:R-:W-:Y:S01]  /*6340*/  ULDC UR4, c[0x0][0x150] ;  /* 0x0000540000047ab9 */ /* 0x000fe20000000800 */
[----:B------:R-:W-:Y:S02]  /*6350*/  IADD3 R3, P0, RZ, -R19, RZ ;  /* 0x80000013ff037210 */ /* 0x000fe40007f1e0ff */
[----:B---34-:R-:W-:-:S03]  /*6360*/  I2FP.F32.U32 R7, R12 ;  /* 0x0000000c00077245 */ /* 0x018fc60000201000 */
[----:B------:R-:W1:Y:S01]  /*6370*/  LDC R6, c[0x0][0x618] ;  /* 0x00018600ff067b82 */ /* 0x000e620000000800 */
[----:B------:R-:W-:Y:S02]  /*6380*/  IMAD.X R5, RZ, RZ, ~R0, P0 ;  /* 0x000000ffff057224 */ /* 0x000fe400000e0e00 */
[----:B------:R-:W-:Y:S01]  /*6390*/  FMUL R7, R7, UR4 ;  /* 0x0000000407077c20 */ /* 0x000fe20008400000 */
[----:B------:R-:W-:Y:S01]  /*63a0*/  ULDC UR4, c[0x0][0x154] ;  /* 0x0000550000047ab9 */ /* 0x000fe20000000800 */
[-C--:B------:R-:W-:Y:S02]  /*63b0*/  IMAD R0, R5, R14.reuse, RZ ;  /* 0x0000000e05007224 */ /* 0x080fe400078e02ff */
[C---:B------:R-:W-:Y:S01]  /*63c0*/  IMAD.WIDE.U32 R4, R3.reuse, R14, R16 ;  /* 0x0000000e03047225 */ /* 0x040fe200078e0010 */
[----:B------:R-:W2:Y:S01]  /*63d0*/  LDC R8, c[0x0][0x608] ;  /* 0x00018200ff087b82 */ /* 0x000ea20000000800 */
[----:B------:R-:W3:Y:S02]  /*63e0*/  F2I.U32.TRUNC.NTZ R7, R7 ;  /* 0x0000000700077305 */ /* 0x000ee4000020f000 */
[----:B------:R-:W-:Y:S01]  /*63f0*/  IMAD R3, R3, R15, R0 ;  /* 0x0000000f03037224 */ /* 0x000fe200078e0200 */
[----:B------:R-:W-:-:S03]  /*6400*/  I2FP.F32.U32 R0, R18 ;  /* 0x0000001200007245 */ /* 0x000fc60000201000 */
[----:B------:R-:W-:Y:S01]  /*6410*/  IMAD.IADD R3, R5, 0x1, R3 ;  /* 0x0000000105037824 */ /* 0x000fe200078e0203 */
[----:B------:R-:W4:Y:S01]  /*6420*/  LDC R11, c[0x0][0x658] ;  /* 0x00019600ff0b7b82 */ /* 0x000f220000000800 */
[----:B0-----:R-:W-:-:S04]  /*6430*/  ISETP.NE.U32.AND P0, PT, R24, RZ, PT ;  /* 0x000000ff1800720c */ /* 0x001fc80003f05070 */
[----:B------:R-:W-:-:S03]  /*6440*/  ISETP.NE.AND.EX P0, PT, R25, RZ, PT, P0 ;  /* 0x000000ff1900720c */ /* 0x000fc60003f05300 */
[----:B------:R-:W0:Y:S01]  /*6450*/  LDC R9, c[0x0][0x144] ;  /* 0x00005100ff097b82 */ /* 0x000e220000000800 */
[-C--:B-1----:R-:W-:Y:S01]  /*6460*/  SHF.R.U64 R10, R4, R6.reuse, R3 ;  /* 0x00000006040a7219 */ /* 0x082fe20000001203 */
[----:B---3--:R-:W-:Y:S01]  /*6470*/  IMAD.MOV R7, RZ, RZ, -R7 ;  /* 0x000000ffff077224 */ /* 0x008fe200078e0a07 */
[----:B------:R-:W-:Y:S01]  /*6480*/  SHF.R.U32.HI R3, RZ, R6, R3 ;  /* 0x00000006ff037219 */ /* 0x000fe20000011603 */
[----:B------:R-:W-:-:S04]  /*6490*/  FMUL R6, R0, UR4 ;  /* 0x0000000400067c20 */ /* 0x000fc80008400000 */
[----:B------:R-:W1:Y:S01]  /*64a0*/  LDC R21, c[0x0][0x148] ;  /* 0x00005200ff157b82 */ /* 0x000e620000000800 */
[----:B------:R3:W0:Y:S01]  /*64b0*/  F2I.U32.TRUNC.NTZ R14, R6 ;  /* 0x00000006000e7305 */ /* 0x000622000020f000 */
[-CC-:B--2---:R-:W-:Y:S02]  /*64c0*/  SHF.R.U64 R13, R10, R8.reuse, R3.reuse ;  /* 0x000000080a0d7219 */ /* 0x184fe40000001203 */
[----:B------:R-:W-:-:S04]  /*64d0*/  SHF.R.U32.HI R0, RZ, R8, R3 ;  /* 0x00000008ff007219 */ /* 0x000fc80000011603 */
[----:B------:R-:W2:Y:S01]  /*64e0*/  LDC R20, c[0x0][0x648] ;  /* 0x00019200ff147b82 */ /* 0x000ea20000000800 */
[-CC-:B----4-:R-:W-:Y:S02]  /*64f0*/  SHF.R.U64 R15, R13, R11.reuse, R0.reuse ;  /* 0x0000000b0d0f7219 */ /* 0x190fe40000001200 */
[----:B------:R-:W-:-:S03]  /*6500*/  SHF.R.U32.HI R5, RZ, R11, R0 ;  /* 0x0000000bff057219 */ /* 0x000fc60000011600 */
[----:B------:R-:W-:Y:S02]  /*6510*/  IMAD.MOV.U32 R4, RZ, RZ, R15 ;  /* 0x000000ffff047224 */ /* 0x000fe400078e000f */
[----:B------:R-:W4:Y:S01]  /*6520*/  LDC R26, c[0x0][0x638] ;  /* 0x00018e00ff1a7b82 */ /* 0x000f220000000800 */
[----:B0-----:R-:W-:-:S07]  /*6530*/  IMAD R22, R9, R7, R12 ;  /* 0x0000000709167224 */ /* 0x001fce00078e020c */
[----:B------:R-:W0:Y:S08]  /*6540*/  LDC R27, c[0x0][0x610] ;  /* 0x00018400ff1b7b82 */ /* 0x000e300000000800 */
[----:B------:R-:W0:Y:S01]  /*6550*/  LDC R28, c[0x0][0x600] ;  /* 0x00018000ff1c7b82 */ /* 0x000e220000000800 */
[----:B-123--:R-:W-:Y:S05]  /*6560*/  @!P0 BRA `(.L_x_161) ;  /* 0x0000000000288947 */ /* 0x00efea0003800000 */
[----:B------:R-:W1:Y:S02]  /*6570*/  LDC R0, c[0x0][0x64c] ;  /* 0x00019300ff007b82 */ /* 0x000e640000000800 */
[----:B-1----:R-:W-:-:S05]  /*6580*/  IADD3 R3, P0, R15, R0, RZ ;  /* 0x000000000f037210 */ /* 0x002fca0007f1e0ff */
        /* <DEDUP_REMOVED lines=8> */
.L_x_161:
[----:B------:R-:W-:Y:S01]  /*6610*/  ISETP.NE.AND P0, PT, R2, 0x1, PT ;  /* 0x000000010200780c */ /* 0x000fe20003f05270 */
[----:B------:R-:W-:Y:S01]  /*6620*/  IMAD.MOV R14, RZ, RZ, -R14 ;  /* 0x000000ffff0e7224 */ /* 0x000fe200078e0a0e */
[----:B------:R-:W-:Y:S02]  /*6630*/  SHF.R.U64 R0, R4, R20, R5 ;  /* 0x0000001404007219 */ /* 0x000fe40000001205 */
[----:B------:R-:W-:Y:S02]  /*6640*/  LOP3.LUT R3, R13, R100, RZ, 0xc0, !PT ;  /* 0x000000640d037212 */ /* 0x000fe400078ec0ff */
[----:B------:R-:W-:Y:S01]  /*6650*/  LOP3.LUT R5, R10, R99, RZ, 0xc0, !PT ;  /* 0x000000630a057212 */ /* 0x000fe200078ec0ff */
[----:B------:R-:W-:Y:S02]  /*6660*/  IMAD.MOV R4, RZ, RZ, -R0 ;  /* 0x000000ffff047224 */ /* 0x000fe400078e0a00 */
[----:B------:R-:W-:Y:S02]  /*6670*/  IMAD R3, R96, R0, R3 ;  /* 0x0000000060037224 */ /* 0x000fe400078e0203 */
[----:B----4-:R-:W-:-:S02]  /*6680*/  IMAD R0, R4, R26, R15 ;  /* 0x0000001a04007224 */ /* 0x010fc400078e020f */
[----:B------:R-:W-:Y:S02]  /*6690*/  @P0 IMAD R22, R21, R14, R18 ;  /* 0x0000000e15160224 */ /* 0x000fe400078e0212 */
[----:B------:R-:W-:Y:S02]  /*66a0*/  IMAD.MOV.U32 R4, RZ, RZ, 0x1 ;  /* 0x00000001ff047424 */ /* 0x000fe400078e00ff */
[----:B0-----:R-:W-:Y:S02]  /*66b0*/  IMAD R22, R3, R27, R22 ;  /* 0x0000001b03167224 */ /* 0x001fe400078e0216 */
[----:B------:R-:W-:Y:S01]  /*66c0*/  IMAD R3, R0, R28, R5 ;  /* 0x0000001c00037224 */ /* 0x000fe200078e0205 */
[----:B------:R-:W-:-:S04]  /*66d0*/  PRMT R0, R4, 0x7610, R0 ;  /* 0x0000761004007816 */ /* 0x000fc80000000000 */
[----:B------:R-:W-:Y:S02]  /*66e0*/  SEL R18, R3, R22, !P0 ;  /* 0x0000001603127207 */ /* 0x000fe40004000000 */
[----:B------:R-:W-:-:S07]  /*66f0*/  SEL R22, R22, R3, !P0 ;  /* 0x0000000316167207 */ /* 0x000fce0004000000 */
.L_x_159:
[----:B------:R-:W-:Y:S01]  /*6700*/  LOP3.LUT P0, RZ, R0, 0xff, RZ, 0xc0, !PT ;  /* 0x000000ff00ff7812 */ /* 0x000fe2000780c0ff */
[----:B------:R-:W-:Y:S01]  /*6710*/  UIMAD.WIDE.U32 UR4, UR38, -0x55555555, URZ ;  /* 0xaaaaaaab260478a5 */ /* 0x000fe2000f8e003f */
[----:B------:R-:W-:-:S03]  /*6720*/  LOP3.LUT R103, R103, 0x1, RZ, 0x3c, !PT ;  /* 0x0000000167677812 */ /* 0x000fc600078e3cff */
[----:B------:R-:W-:-:S04]  /*6730*/  USHF.R.U32.HI UR4, URZ, 0x2, UR5 ;  /* 0x000000023f047899 */ /* 0x000fc80008011605 */
[----:B------:R-:W-:-:S04]  /*6740*/  UIMAD UR38, UR4, -0x6, UR38 ;  /* 0xfffffffa042678a4 */ /* 0x000fc8000f8e0226 */
[----:B------:R-:W-:Y:S08]  /*6750*/  @P0 BRA `(.L_x_162) ;  /* 0xffffffac00800947 */ /* 0x000ff0000383ffff */
[----:B------:R-:W-:Y:S05]  /*6760*/  EXIT ;  /* 0x000000000000794d */ /* 0x000fea0003800000 */
.L_x_13:
[----:B------:R-:W-:-:S08]  /*6770*/  ISETP.NE.AND P0, PT, R14, RZ, PT ;  /* 0x000000ff0e00720c */ /* 0x000fd00003f05270 */
[----:B0-----:R-:W0:-:S00]  /*6780*/  USETMAXREG.DEALLOC.CTAPOOL 0x28 ;  /* 0x00000028000079c8 */ /* 0x001e0000080e0500 */
[----:B------:R-:W-:Y:S05]  /*6790*/  @P0 EXIT ;  /* 0x000000000000094d */ /* 0x000fea0003800000 */
[----:B0-----:R-:W-:Y:S01]  /*67a0*/  LOP3.LUT P0, RZ, R3, 0xff, RZ, 0xc0, !PT ;  /* 0x000000ff03ff7812 */ /* 0x001fe2000780c0ff */
[----:B------:R-:W-:Y:S02]  /*67b0*/  IMAD.MOV.U32 R3, RZ, RZ, 0x1 ;  /* 0x00000001ff037424 */ /* 0x000fe400078e00ff */
[----:B------:R-:W-:-:S10]  /*67c0*/  IMAD.MOV.U32 R8, RZ, RZ, RZ ;  /* 0x000000ffff087224 */ /* 0x000fd400078e00ff */
[----:B------:R-:W-:Y:S05]  /*67d0*/  @!P0 BRA `(.L_x_163) ;  /* 0x0000000c000c8947 */ /* 0x000fea0003800000 */
[----:B------:R-:W-:Y:S01]  /*67e0*/  LOP3.LUT P0, RZ, R4, 0x1f, RZ, 0xc0, !PT ;  /* 0x0000001f04ff7812 */ /* 0x000fe2000780c0ff */
[----:B------:R-:W-:Y:S01]  /*67f0*/  ULDC UR5, c[0x0][0x658] ;  /* 0x0001960000057ab9 */ /* 0x000fe20000000800 */
[----:B------:R-:W-:Y:S01]  /*6800*/  UMOV UR6, 0xffffffff ;  /* 0xffffffff00067882 */ /* 0x000fe20000000000 */
[----:B------:R-:W-:Y:S01]  /*6810*/  BSSY B0, `(.L_x_163) ;  /* 0x00000bf000007945 */ /* 0x000fe20003800000 */
[----:B------:R-:W-:Y:S01]  /*6820*/  USHF.L.U32 UR6, UR6, UR5, URZ ;  /* 0x0000000506067299 */ /* 0x000fe2000800063f */
[C---:B------:R-:W-:Y:S01]  /*6830*/  ISETP.NE.AND P2, PT, R5.reuse, RZ, PT ;  /* 0x000000ff0500720c */ /* 0x040fe20003f45270 */
[----:B------:R-:W-:Y:S01]  /*6840*/  IMAD.MOV.U32 R10, RZ, RZ, 0x1 ;  /* 0x00000001ff0a7424 */ /* 0x000fe200078e00ff */
[----:B------:R-:W-:Y:S01]  /*6850*/  ISETP.NE.OR P0, PT, R5, RZ, !P0 ;  /* 0x000000ff0500720c */ /* 0x000fe20004705670 */
[----:B------:R-:W-:Y:S01]  /*6860*/  IMAD.MOV.U32 R3, RZ, RZ, 0x1 ;  /* 0x00000001ff037424 */ /* 0x000fe200078e00ff */
[----:B------:R-:W-:Y:S01]  /*6870*/  LOP3.LUT R9, R23, 0x2, RZ, 0xfc, !PT ;  /* 0x0000000217097812 */ /* 0x000fe200078efcff */
[----:B------:R-:W-:Y:S01]  /*6880*/  IMAD.MOV.U32 R8, RZ, RZ, RZ ;  /* 0x000000ffff087224 */ /* 0x000fe200078e00ff */
[----:B------:R-:W-:Y:S01]  /*6890*/  ULDC UR4, c[0x0][0x600] ;  /* 0x0001800000047ab9 */ /* 0x000fe20000000800 */
[----:B------:R-:W-:Y:S01]  /*68a0*/  UMOV UR7, 0x1 ;  /* 0x0000000100077882 */ /* 0x000fe20000000000 */
[----:B------:R-:W-:-:S02]  /*68b0*/  UIADD3 UR19, UR40, 0x1, URZ ;  /* 0x0000000128137890 */ /* 0x000fc4000fffe03f */
[----:B------:R-:W-:Y:S02]  /*68c0*/  UIADD3 UR15, UR4, -0x1, URZ ;  /* 0xffffffff040f7890 */ /* 0x000fe4000fffe03f */
[----:B------:R-:W-:Y:S02]  /*68d0*/  USHF.L.U32 UR17, UR7, UR5, URZ ;  /* 0x0000000507117299 */ /* 0x000fe4000800063f */
[----:B------:R-:W-:Y:S01]  /*68e0*/  ULOP3.LUT UR16, URZ, UR6, URZ, 0x33, !UPT ;  /* 0x000000063f107292 */ /* 0x000fe2000f8e333f */
[----:B------:R-:W-:-:S11]  /*68f0*/  ULDC.64 UR20, c[0x0][0x198] ;  /* 0x0000660000147ab9 */ /* 0x000fd60000000a00 */
.L_x_175:
[----:B------:R-:W-:-:S03]  /*6900*/  UMOV UR4, 0xffffffff ;  /* 0xffffffff00047882 */ /* 0x000fc60000000000 */
[----:B------:R-:W-:Y:S05]  /*6910*/  BRA.DIV UR4, `(.L_x_164) ;  /* 0x0000001204207947 */ /* 0x000fea000b800000 */
[----:B------:R-:W-:-:S13]  /*6920*/  ELECT P6, URZ, PT ;  /* 0x00000000003f782f */ /* 0x000fda00038c0000 */
.L_x_190:
[----:B------:R-:W0:Y:S01]  /*6930*/  LDC R4, c[0x0][0x28c] ;  /* 0x0000a300ff047b82 */ /* 0x000e220000000800 */
[----:B------:R-:W-:Y:S01]  /*6940*/  BSSY B1, `(.L_x_165) ;  /* 0x0000037000017945 */ /* 0x000fe20003800000 */
[----:B0-----:R-:W-:-:S13]  /*6950*/  ISETP.LT.OR P6, PT, R4, 0x1, !P6 ;  /* 0x000000010400780c */ /* 0x001fda00077c1670 */
[----:B------:R-:W-:Y:S05]  /*6960*/  @P6 BRA `(.L_x_166) ;  /* 0x0000000000d06947 */ /* 0x000fea0003800000 */
[----:B------:R-:W-:Y:S02]  /*6970*/  IMAD.SHL.U32 R18, R18, 0x80, RZ ;  /* 0x0000008012127824 */ /* 0x000fe400078e00ff */
[----:B------:R-:W-:Y:S02]  /*6980*/  IMAD.SHL.U32 R22, R22, 0x40, RZ ;  /* 0x0000004016167824 */ /* 0x000fe400078e00ff */
[----:B------:R-:W-:Y:S02]  /*6990*/  IMAD.MOV.U32 R13, RZ, RZ, RZ ;  /* 0x000000ffff0d7224 */ /* 0x000fe400078e00ff */
[----:B------:R-:W-:Y:S02]  /*69a0*/  IMAD.U32 R14, RZ, RZ, UR19 ;  /* 0x00000013ff0e7e24 */ /* 0x000fe4000f8e00ff */
[----:B------:R-:W-:Y:S02]  /*69b0*/  IMAD.MOV.U32 R4, RZ, RZ, R3 ;  /* 0x000000ffff047224 */ /* 0x000fe400078e0003 */
[----:B------:R-:W-:-:S07]  /*69c0*/  IMAD.MOV.U32 R5, RZ, RZ, R8 ;  /* 0x000000ffff057224 */ /* 0x000fce00078e0008 */
.L_x_170:
[----:B------:R-:W0:Y:S01]  /*69d0*/  S2R R7, SR_CgaCtaId ;  /* 0x0000000000077919 */ /* 0x000e220000008800 */
[----:B------:R-:W-:-:S04]  /*69e0*/  MOV R6, 0x400 ;  /* 0x0000040000067802 */ /* 0x000fc80000000f00 */
[----:B0-----:R-:W-:Y:S02]  /*69f0*/  LEA R12, R7, R6, 0x18 ;  /* 0x00000006070c7211 */ /* 0x001fe400078ec0ff */
[----:B------:R-:W-:Y:S01]  /*6a00*/  SHF.L.U32 R6, R4, 0x1f, RZ ;  /* 0x0000001f04067819 */ /* 0x000fe200000006ff */
[----:B------:R-:W0:Y:S02]  /*6a10*/  @!P2 LDC R7, c[0x0][0x500] ;  /* 0x00014000ff07ab82 */ /* 0x000e240000000800 */
[----:B------:R-:W-:-:S04]  /*6a20*/  IMAD R11, R5, 0x8, R12 ;  /* 0x00000008050b7824 */ /* 0x000fc800078e020c */
[----:B------:R-:W1:Y:S02]  /*6a30*/  SYNCS.PHASECHK.TRANS64.TRYWAIT P1, [R11+URZ+0x30], R6 ;  /* 0x000030060b0075a7 */ /* 0x000e64000802017f */
[----:B-1----:R-:W-:Y:S05]  /*6a40*/  @!P1 BRA `(.L_x_167) ;  /* 0x0000000c00f49947 */ /* 0x002fea0003800000 */
.L_x_191:
[----:B-1----:R-:W-:Y:S01]  /*6a50*/  PRMT R6, R9, 0x9910, RZ ;  /* 0x0000991009067816 */ /* 0x002fe200000000ff */
[----:B0-----:R0:W-:Y:S03]  /*6a60*/  @!P2 SYNCS.ARRIVE.TRANS64 RZ, [R11+URZ], R7 ;  /* 0x000000070bffa9a7 */ /* 0x0011e6000800003f */
[----:B------:R-:W-:-:S13]  /*6a70*/  ISETP.NE.AND P1, PT, R6, 0x2, PT ;  /* 0x000000020600780c */ /* 0x000fda0003f25270 */
[----:B0-----:R-:W-:Y:S05]  /*6a80*/  @P1 BRA `(.L_x_168) ;  /* 0x0000000000041947 */ /* 0x001fea0003800000 */
[----:B------:R-:W-:Y:S01]  /*6a90*/  BPT.TRAP 0x1 ;  /* 0x000000040000795c */ /* 0x000fe20000300000 */
.L_x_168:
[----:B------:R-:W-:Y:S05]  /*6aa0*/  @P0 BRA `(.L_x_169) ;  /* 0x0000000000040947 */ /* 0x000fea0003800000 */
[----:B------:R-:W-:Y:S01]  /*6ab0*/  BPT.TRAP 0x1 ;  /* 0x000000040000795c */ /* 0x000fe20000300000 */
.L_x_169:
[--C-:B------:R-:W-:Y:S01]  /*6ac0*/  IMAD R6, R5, 0x2000, R12.reuse ;  /* 0x0000200005067824 */ /* 0x100fe200078e020c */
[----:B------:R-:W-:Y:S01]  /*6ad0*/  R2UR UR9, R11 ;  /* 0x000000000b0972ca */ /* 0x000fe200000e0000 */
[C---:B------:R-:W-:Y:S01]  /*6ae0*/  IMAD R12, R5.reuse, 0x4000, R12 ;  /* 0x00004000050c7824 */ /* 0x040fe200078e020c */
[----:B------:R-:W-:Y:S01]  /*6af0*/  UIADD3 UR4, UP0, UR20, 0xf0, URZ ;  /* 0x000000f014047890 */ /* 0x000fe2000ff1e03f */
[----:B------:R-:W-:Y:S01]  /*6b00*/  VIADD R14, R14, 0xffffffff ;  /* 0xffffffff0e0e7836 */ /* 0x000fe20000000000 */
[----:B------:R-:W-:Y:S01]  /*6b10*/  R2UR UR5, R6 ;  /* 0x00000000060572ca */ /* 0x000fe200000e0000 */
[----:B------:R-:W-:Y:S01]  /*6b20*/  UIADD3 UR22, UP1, UR20, 0x1f0, URZ ;  /* 0x000001f014167890 */ /* 0x000fe2000ff3e03f */
[----:B------:R-:W-:Y:S01]  /*6b30*/  R2UR UR8, R12 ;  /* 0x000000000c0872ca */ /* 0x000fe200000e0000 */
[----:B------:R-:W-:Y:S01]  /*6b40*/  VIADD R5, R5, 0x1 ;  /* 0x0000000105057836 */ /* 0x000fe20000000000 */
[----:B------:R-:W-:Y:S01]  /*6b50*/  R2UR UR11, R22 ;  /* 0x00000000160b72ca */ /* 0x000fe200000e0000 */
[----:B------:R-:W-:Y:S01]  /*6b60*/  UIADD3.X UR23, URZ, UR21, URZ, UP1, !UPT ;  /* 0x000000153f177290 */ /* 0x000fe20008ffe43f */
[----:B------:R-:W-:Y:S01]  /*6b70*/  R2UR UR10, R13 ;  /* 0x000000000d0a72ca */ /* 0x000fe200000e0000 */
[----:B------:R-:W-:Y:S01]  /*6b80*/  UMOV UR6, 0x0 ;  /* 0x0000000000067882 */ /* 0x000fe20000000000 */
[----:B------:R-:W-:Y:S01]  /*6b90*/  R2UR UR12, R19 ;  /* 0x00000000130c72ca */ /* 0x000fe200000e0000 */
[----:B------:R-:W-:Y:S01]  /*6ba0*/  UMOV UR7, 0x10000000 ;  /* 0x1000000000077882 */ /* 0x000fe20000000000 */
[----:B------:R-:W-:Y:S01]  /*6bb0*/  R2UR UR18, R18 ;  /* 0x00000000121272ca */ /* 0x000fe200000e0000 */
[----:B------:R-:W-:Y:S01]  /*6bc0*/  VIADD R13, R13, 0x40 ;  /* 0x000000400d0d7836 */ /* 0x000fe20000000000 */
[----:B------:R-:W-:Y:S01]  /*6bd0*/  ISETP.GT.AND P3, PT, R14, 0x1, PT ;  /* 0x000000010e00780c */ /* 0x000fe20003f64270 */
[----:B------:R-:W-:Y:S01]  /*6be0*/  UIADD3 UR13, UR5, 0x180, URZ ;  /* 0x00000180050d7890 */ /* 0x000fe2000fffe03f */
[----:B------:R-:W-:Y:S01]  /*6bf0*/  ISETP.NE.AND P1, PT, R5, 0x6, PT ;  /* 0x000000060500780c */ /* 0x000fe20003f25270 */
[----:B------:R-:W-:-:S02]  /*6c00*/  UIADD3.X UR5, URZ, UR21, URZ, UP0, !UPT ;  /* 0x000000153f057290 */ /* 0x000fc400087fe43f */
[----:B------:R-:W-:Y:S01]  /*6c10*/  UIADD3 UR14, UR8, 0xc180, URZ ;  /* 0x0000c180080e7890 */ /* 0x000fe2000fffe03f */
[----:B------:R-:W-:Y:S02]  /*6c20*/  SEL R7, RZ, 0x1, P1 ;  /* 0x00000001ff077807 */ /* 0x000fe40000800000 */
[----:B------:R-:W-:Y:S01]  /*6c30*/  UMOV UR8, UR13 ;  /* 0x0000000d00087c82 */ /* 0x000fe20008000000 */
[----:B------:R-:W-:Y:S02]  /*6c40*/  SEL R5, R5, RZ, P1 ;  /* 0x000000ff05057207 */ /* 0x000fe40000800000 */
[----:B------:R-:W-:Y:S01]  /*6c50*/  LOP3.LUT R4, R4, R7, RZ, 0x3c, !PT ;  /* 0x0000000704047212 */ /* 0x000fe200078e3cff */
[----:B------:R0:W-:Y:S02]  /*6c60*/  UTMALDG.3D [UR8], [UR4], desc[UR6] ;  /* 0x00000608040075b4 */ /* 0x0001e40008011000 */
[----:B0-----:R-:W-:Y:S01]  /*6c70*/  UMOV UR8, UR14 ;  /* 0x0000000e00087c82 */ /* 0x001fe20008000000 */
[----:B------:R-:W-:-:S02]  /*6c80*/  UMOV UR11, UR18 ;  /* 0x00000012000b7c82 */ /* 0x000fc40008000000 */
[----:B------:R0:W-:Y:S02]  /*6c90*/  UTMALDG.3D [UR8], [UR22], desc[UR6] ;  /* 0x00000608160075b4 */ /* 0x0001e40008011000 */
[----:B0-----:R-:W-:Y:S05]  /*6ca0*/  @P3 BRA `(.L_x_170) ;  /* 0xfffffffc00483947 */ /* 0x001fea000383ffff */
.L_x_166:
[----:B------:R-:W-:Y:S05]  /*6cb0*/  BSYNC B1 ;  /* 0x0000000000017941 */ /* 0x000fea0003800000 */
.L_x_165:
[----:B------:R-:W2:Y:S01]  /*6cc0*/  LDL.64 R20, [R1] ;  /* 0x0000000001147983 */ /* 0x000ea20000100a00 */
[----:B------:R-:W-:Y:S01]  /*6cd0*/  LOP3.LUT P4, RZ, R10, 0xff, RZ, 0xc0, !PT ;  /* 0x000000ff0aff7812 */ /* 0x000fe2000788c0ff */
[----:B------:R-:W-:Y:S01]  /*6ce0*/  VIADD R7, R8, UR40 ;  /* 0x0000002808077c36 */ /* 0x000fe20008000000 */
[----:B------:R-:W-:Y:S01]  /*6cf0*/  ULDC.64 UR4, c[0x0][0x650] ;  /* 0x0001940000047ab9 */ /* 0x000fe20000000a00 */
[----:B------:R-:W-:Y:S01]  /*6d00*/  IMAD.U32 R8, RZ, RZ, UR40 ;  /* 0x00000028ff087e24 */ /* 0x000fe2000f8e00ff */
[----:B------:R-:W-:Y:S01]  /*6d10*/  UISETP.GE.U32.AND UP0, UPT, UR40, 0x6, UPT ;  /* 0x000000062800788c */ /* 0x000fe2000bf06070 */
[----:B------:R-:W-:Y:S01]  /*6d20*/  BSSY B1, `(.L_x_171) ;  /* 0x000006b000017945 */ /* 0x000fe20003800000 */
[----:B------:R-:W-:Y:S01]  /*6d30*/  ISETP.GT.U32.AND P1, PT, R7, 0x5, PT ;  /* 0x000000050700780c */ /* 0x000fe20003f24070 */
[----:B------:R-:W-:Y:S01]  /*6d40*/  IMAD.MOV.U32 R22, RZ, RZ, -0x1 ;  /* 0xffffffffff167424 */ /* 0x000fe200078e00ff */
[----:B------:R-:W-:Y:S01]  /*6d50*/  PRMT R10, RZ, 0x7610, R10 ;  /* 0x00007610ff0a7816 */ /* 0x000fe2000000000a */
[----:B------:R-:W-:Y:S01]  /*6d60*/  IMAD.MOV.U32 R18, RZ, RZ, -0x1 ;  /* 0xffffffffff127424 */ /* 0x000fe200078e00ff */
[----:B------:R-:W-:Y:S01]  /*6d70*/  ISETP.LT.U32.AND P1, PT, R8, 0x6, P1 ;  /* 0x000000060800780c */ /* 0x000fe20000f21070 */
[----:B------:R-:W-:Y:S01]  /*6d80*/  IMAD.MOV.U32 R19, RZ, RZ, -0x1 ;  /* 0xffffffffff137424 */ /* 0x000fe200078e00ff */
[----:B------:R-:W-:Y:S01]  /*6d90*/  PLOP3.LUT P3, PT, PT, PT, UP0, 0x80, 0x0 ;  /* 0x000000000000781c */ /* 0x000fe20003f6f008 */
[----:B------:R-:W0:Y:S01]  /*6da0*/  @P4 S2R R5, SR_CgaCtaId ;  /* 0x0000000000054919 */ /* 0x000e220000008800 */
[----:B------:R-:W-:-:S04]  /*6db0*/  @P4 MOV R4, 0x400 ;  /* 0x0000040000044802 */ /* 0x000fc80000000f00 */
[----:B0-----:R-:W-:Y:S01]  /*6dc0*/  @P4 LEA R6, R5, R4, 0x18 ;  /* 0x0000000405064211 */ /* 0x001fe200078ec0ff */
[----:B------:R-:W-:Y:S01]  /*6dd0*/  IMAD.WIDE.U32 R4, R7, -0x55555555, RZ ;  /* 0xaaaaaaab07047825 */ /* 0x000fe200078e00ff */
[----:B------:R-:W-:Y:S02]  /*6de0*/  SEL R4, RZ, 0x1, !P1 ;  /* 0x00000001ff047807 */ /* 0x000fe40004800000 */
[----:B------:R0:W-:Y:S02]  /*6df0*/  @P4 SYNCS.ARRIVE.TRANS64.A1T0 RZ, [R6+URZ+0x98], RZ ;  /* 0x000098ff06ff49a7 */ /* 0x0001e4000810003f */
[----:B------:R-:W-:Y:S02]  /*6e00*/  LOP3.LUT R3, R3, R4, RZ, 0x3c, !PT ;  /* 0x0000000403037212 */ /* 0x000fe400078e3cff */
[----:B------:R-:W-:Y:S02]  /*6e10*/  PRMT R4, RZ, 0x7610, R4 ;  /* 0x00007610ff047816 */ /* 0x000fe40000000004 */
[----:B0-----:R-:W-:-:S04]  /*6e20*/  SHF.R.U32.HI R6, RZ, 0x2, R5 ;  /* 0x00000002ff067819 */ /* 0x001fc80000011605 */
[----:B------:R-:W-:Y:S01]  /*6e30*/  @P3 LOP3.LUT R3, R3, 0x1, R6, 0x78, !PT ;  /* 0x0000000103033812 */ /* 0x000fe200078e7806 */
[----:B------:R-:W-:Y:S01]  /*6e40*/  IMAD R8, R6, -0x6, R7 ;  /* 0xfffffffa06087824 */ /* 0x000fe200078e0207 */
[----:B--2---:R-:W-:-:S04]  /*6e50*/  IADD3 R16, P4, R16, R20, RZ ;  /* 0x0000001410107210 */ /* 0x004fc80007f9e0ff */
[----:B------:R-:W-:Y:S01]  /*6e60*/  ISETP.GE.U32.AND P1, PT, R16, UR4, PT ;  /* 0x0000000410007c0c */ /* 0x000fe2000bf26070 */
[----:B------:R-:W-:-:S05]  /*6e70*/  IMAD.X R17, R17, 0x1, R0, P4 ;  /* 0x0000000111117824 */ /* 0x000fca00020e0600 */
[----:B------:R-:W-:-:S13]  /*6e80*/  ISETP.GE.U32.AND.EX P1, PT, R17, UR5, PT, P1 ;  /* 0x0000000511007c0c */ /* 0x000fda000bf26110 */
[----:B------:R-:W-:Y:S05]  /*6e90*/  @P1 BRA `(.L_x_172) ;  /* 0x00000004004c1947 */ /* 0x000fea0003800000 */
[----:B------:R-:W0:Y:S01]  /*6ea0*/  S2R R12, SR_CTAID.X ;  /* 0x00000000000c7919 */ /* 0x000e220000002500 */
[----:B------:R-:W-:Y:S01]  /*6eb0*/  ULDC.64 UR4, c[0x0][0x628] ;  /* 0x00018a0000047ab9 */ /* 0x000fe20000000a00 */
[----:B------:R-:W1:Y:S01]  /*6ec0*/  LDC R13, c[0x0][0x144] ;  /* 0x00005100ff0d7b82 */ /* 0x000e620000000800 */
[----:B------:R-:W-:Y:S01]  /*6ed0*/  ISETP.NE.U32.AND P1, PT, RZ, UR4, PT ;  /* 0x00000004ff007c0c */ /* 0x000fe2000bf25070 */
[----:B------:R-:W2:Y:S01]  /*6ee0*/  S2R R11, SR_CTAID.Y ;  /* 0x00000000000b7919 */ /* 0x000ea20000002600 */
[----:B------:R-:W-:Y:S01]  /*6ef0*/  ULDC UR6, c[0x0][0x150] ;  /* 0x0000540000067ab9 */ /* 0x000fe20000000800 */
[----:B------:R-:W-:Y:S01]  /*6f00*/  ULDC UR7, c[0x0][0x630] ;  /* 0x00018c0000077ab9 */ /* 0x000fe20000000800 */
[----:B------:R-:W-:Y:S01]  /*6f10*/  ISETP.NE.AND.EX P1, PT, RZ, UR5, PT, P1 ;  /* 0x00000005ff007c0c */ /* 0x000fe2000bf25310 */
[----:B------:R-:W-:Y:S01]  /*6f20*/  IMAD.MOV.U32 R4, RZ, RZ, R16 ;  /* 0x000000ffff047224 */ /* 0x000fe200078e0010 */
[----:B0-----:R-:W-:-:S05]  /*6f30*/  I2FP.F32.U32 R5, R12 ;  /* 0x0000000c00057245 */ /* 0x001fca0000201000 */
[----:B------:R-:W-:Y:S01]  /*6f40*/  FMUL R14, R5, UR6 ;  /* 0x00000006050e7c20 */ /* 0x000fe20008400000 */
[----:B------:R-:W-:-:S05]  /*6f50*/  IMAD.MOV.U32 R5, RZ, RZ, R17 ;  /* 0x000000ffff057224 */ /* 0x000fca00078e0011 */
[----:B--2---:R-:W-:Y:S05]  /*6f60*/  @!P1 BRA `(.L_x_173) ;  /* 0x0000000000289947 */ /* 0x004fea0003800000 */
[----:B------:R-:W-:Y:S02]  /*6f70*/  ULDC UR6, c[0x0][0x634] ;  /* 0x00018d0000067ab9 */ /* 0x000fe40000000800 */
[----:B------:R-:W-:-:S05]  /*6f80*/  IADD3 R5, P1, R16, UR6, RZ ;  /* 0x0000000610057c10 */ /* 0x000fca000ff3e0ff */
[----:B------:R-:W-:-:S04]  /*6f90*/  IMAD.X R15, RZ, RZ, R17, P1 ;  /* 0x000000ffff0f7224 */ /* 0x000fc800008e0611 */
[----:B------:R-:W-:-:S04]  /*6fa0*/  IMAD.WIDE.U32 R6, R15, UR4, RZ ;  /* 0x000000040f067c25 */ /* 0x000fc8000f8e00ff */
[----:B------:R-:W-:-:S04]  /*6fb0*/  IMAD.WIDE.U32 R6, P1, R5, UR5, R6 ;  /* 0x0000000505067c25 */ /* 0x000fc8000f820006 */
[----:B------:R-:W-:-:S04]  /*6fc0*/  IMAD.WIDE.U32 R4, R5, UR4, RZ ;  /* 0x0000000405047c25 */ /* 0x000fc8000f8e00ff */
[----:B------:R-:W-:Y:S01]  /*6fd0*/  IMAD.MOV.U32 R4, RZ, RZ, R7 ;  /* 0x000000ffff047224 */ /* 0x000fe200078e0007 */
[----:B------:R-:W-:Y:S01]  /*6fe0*/  IADD3 RZ, P3, R5, R6, RZ ;  /* 0x0000000605ff7210 */ /* 0x000fe20007f7e0ff */
[----:B------:R-:W-:-:S04]  /*6ff0*/  IMAD.X R5, RZ, RZ, RZ, P1 ;  /* 0x000000ffff057224 */ /* 0x000fc800008e06ff */
[----:B------:R-:W-:-:S08]  /*7000*/  IMAD.WIDE.U32.X R4, R15, UR5, R4, P3 ;  /* 0x000000050f047c25 */ /* 0x000fd000098e0404 */
.L_x_173:
[--C-:B------:R-:W-:Y:S01]  /*7010*/  SHF.R.U64 R19, R4, UR7, R5.reuse ;  /* 0x0000000704137c19 */ /* 0x100fe20008001205 */
[----:B------:R-:W0:Y:S01]  /*7020*/  F2I.U32.TRUNC.NTZ R14, R14 ;  /* 0x0000000e000e7305 */ /* 0x000e22000020f000 */
[----:B------:R-:W-:Y:S01]  /*7030*/  SHF.R.U32.HI R4, RZ, UR7, R5 ;  /* 0x00000007ff047c19 */ /* 0x000fe20008011605 */
[----:B------:R-:W-:Y:S01]  /*7040*/  ULDC.64 UR4, c[0x0][0x620] ;  /* 0x0001880000047ab9 */ /* 0x000fe20000000a00 */
[----:B------:R-:W-:Y:S01]  /*7050*/  IADD3 R7, P1, RZ, -R19, RZ ;  /* 0x80000013ff077210 */ /* 0x000fe20007f3e0ff */
[----:B------:R-:W-:Y:S01]  /*7060*/  ULDC.64 UR6, c[0x0][0x640] ;  /* 0x0001900000067ab9 */ /* 0x000fe20000000a00 */
[----:B------:R-:W2:Y:S03]  /*7070*/  LDC R18, c[0x0][0x148] ;  /* 0x00005200ff127b82 */ /* 0x000ea60000000800 */
[----:B------:R-:W-:Y:S01]  /*7080*/  IMAD.X R4, RZ, RZ, ~R4, P1 ;  /* 0x000000ffff047224 */ /* 0x000fe200008e0e04 */
[----:B------:R-:W-:-:S03]  /*7090*/  ISETP.NE.U32.AND P1, PT, RZ, UR6, PT ;  /* 0x00000006ff007c0c */ /* 0x000fc6000bf25070 */
[----:B------:R-:W-:Y:S01]  /*70a0*/  IMAD R6, R4, UR4, RZ ;  /* 0x0000000404067c24 */ /* 0x000fe2000f8e02ff */
[----:B------:R-:W-:Y:S01]  /*70b0*/  ISETP.NE.AND.EX P1, PT, RZ, UR7, PT, P1 ;  /* 0x00000007ff007c0c */ /* 0x000fe2000bf25310 */
[----:B------:R-:W-:Y:S01]  /*70c0*/  IMAD.WIDE.U32 R4, R7, UR4, R16 ;  /* 0x0000000407047c25 */ /* 0x000fe2000f8e0010 */
[----:B------:R-:W-:-:S03]  /*70d0*/  ULDC UR4, c[0x0][0x618] ;  /* 0x0001860000047ab9 */ /* 0x000fc60000000800 */
[----:B------:R-:W-:Y:S01]  /*70e0*/  IMAD R7, R7, UR5, R6 ;  /* 0x0000000507077c24 */ /* 0x000fe2000f8e0206 */
[----:B------:R-:W-:Y:S01]  /*70f0*/  ULDC UR5, c[0x0][0x154] ;  /* 0x0000550000057ab9 */ /* 0x000fe20000000800 */
[----:B0-----:R-:W-:Y:S02]  /*7100*/  IMAD.MOV R6, RZ, RZ, -R14 ;  /* 0x000000ffff067224 */ /* 0x001fe400078e0a0e */
[----:B------:R-:W-:Y:S02]  /*7110*/  IMAD.IADD R5, R5, 0x1, R7 ;  /* 0x0000000105057824 */ /* 0x000fe400078e0207 */
[----:B-1----:R-:W-:Y:S01]  /*7120*/  IMAD R12, R13, R6, R12 ;  /* 0x000000060d0c7224 */ /* 0x002fe200078e020c */
[----:B------:R-:W-:Y:S02]  /*7130*/  I2FP.F32.U32 R6, R11 ;  /* 0x0000000b00067245 */ /* 0x000fe40000201000 */
[--C-:B------:R-:W-:Y:S02]  /*7140*/  SHF.R.U64 R13, R4, UR4, R5.reuse ;  /* 0x00000004040d7c19 */ /* 0x100fe40008001205 */
[----:B------:R-:W-:Y:S01]  /*7150*/  SHF.R.U32.HI R4, RZ, UR4, R5 ;  /* 0x00000004ff047c19 */ /* 0x000fe20008011605 */
[----:B------:R-:W-:Y:S01]  /*7160*/  FMUL R6, R6, UR5 ;  /* 0x0000000506067c20 */ /* 0x000fe20008400000 */
[----:B------:R-:W-:-:S02]  /*7170*/  ULDC UR4, c[0x0][0x608] ;  /* 0x0001820000047ab9 */ /* 0x000fc40000000800 */
[--C-:B------:R-:W-:Y:S01]  /*7180*/  SHF.R.U64 R15, R13, UR4, R4.reuse ;  /* 0x000000040d0f7c19 */ /* 0x100fe20008001204 */
[----:B------:R0:W1:Y:S01]  /*7190*/  F2I.U32.TRUNC.NTZ R20, R6 ;  /* 0x0000000600147305 */ /* 0x000062000020f000 */
[----:B------:R-:W-:Y:S01]  /*71a0*/  SHF.R.U32.HI R4, RZ, UR4, R4 ;  /* 0x00000004ff047c19 */ /* 0x000fe20008011604 */
[----:B------:R-:W-:-:S03]  /*71b0*/  ULDC UR4, c[0x0][0x658] ;  /* 0x0001960000047ab9 */ /* 0x000fc60000000800 */
[--C-:B------:R-:W-:Y:S02]  /*71c0*/  SHF.R.U64 R14, R15, UR4, R4.reuse ;  /* 0x000000040f0e7c19 */ /* 0x100fe40008001204 */
[----:B------:R-:W-:-:S03]  /*71d0*/  SHF.R.U32.HI R21, RZ, UR4, R4 ;  /* 0x00000004ff157c19 */ /* 0x000fc60008011604 */
[----:B------:R-:W-:Y:S02]  /*71e0*/  IMAD.MOV.U32 R4, RZ, RZ, R14 ;  /* 0x000000ffff047224 */ /* 0x000fe400078e000e */
[----:B------:R-:W-:Y:S01]  /*71f0*/  IMAD.MOV.U32 R5, RZ, RZ, R21 ;  /* 0x000000ffff057224 */ /* 0x000fe200078e0015 */
[----:B0-----:R-:W-:Y:S06]  /*7200*/  @!P1 BRA `(.L_x_174) ;  /* 0x0000000000289947 */ /* 0x001fec0003800000 */
        /* <DEDUP_REMOVED lines=10> */
.L_x_174:
[----:B------:R-:W-:Y:S01]  /*72b0*/  ISETP.NE.AND P1, PT, R2, 0x1, PT ;  /* 0x000000010200780c */ /* 0x000fe20003f25270 */
[----:B------:R-:W-:Y:S01]  /*72c0*/  ULDC UR4, c[0x0][0x648] ;  /* 0x0001920000047ab9 */ /* 0x000fe20000000800 */
[----:B------:R-:W-:Y:S01]  /*72d0*/  LOP3.LUT R15, R15, UR16, RZ, 0xc0, !PT ;  /* 0x000000100f0f7c12 */ /* 0x000fe2000f8ec0ff */
[----:B-1----:R-:W-:Y:S01]  /*72e0*/  IMAD.MOV R20, RZ, RZ, -R20 ;  /* 0x000000ffff147224 */ /* 0x002fe200078e0a14 */
[----:B------:R-:W-:Y:S01]  /*72f0*/  SHF.R.U64 R4, R4, UR4, R5 ;  /* 0x0000000404047c19 */ /* 0x000fe20008001205 */
[----:B------:R-:W-:Y:S01]  /*7300*/  ULDC UR4, c[0x0][0x638] ;  /* 0x00018e0000047ab9 */ /* 0x000fe20000000800 */
[----:B------:R-:W-:Y:S01]  /*7310*/  LOP3.LUT R13, R13, UR15, RZ, 0xc0, !PT ;  /* 0x0000000f0d0d7c12 */ /* 0x000fe2000f8ec0ff */
[----:B------:R-:W-:Y:S02]  /*7320*/  ULDC UR5, c[0x0][0x610] ;  /* 0x0001840000057ab9 */ /* 0x000fe40000000800 */
[----:B------:R-:W-:Y:S02]  /*7330*/  IMAD.MOV R5, RZ, RZ, -R4 ;  /* 0x000000ffff057224 */ /* 0x000fe400078e0a04 */
[----:B------:R-:W-:-:S02]  /*7340*/  IMAD R15, R4, UR17, R15 ;  /* 0x00000011040f7c24 */ /* 0x000fc4000f8e020f */
[----:B--2---:R-:W-:Y:S02]  /*7350*/  @P1 IMAD R12, R18, R20, R11 ;  /* 0x00000014120c1224 */ /* 0x004fe400078e020b */
[----:B------:R-:W-:Y:S01]  /*7360*/  IMAD R14, R5, UR4, R14 ;  /* 0x00000004050e7c24 */ /* 0x000fe2000f8e020e */
[----:B------:R-:W-:Y:S01]  /*7370*/  ULDC UR4, c[0x0][0x600] ;  /* 0x0001800000047ab9 */ /* 0x000fe20000000800 */
[----:B------:R-:W-:Y:S02]  /*7380*/  IMAD R12, R15, UR5, R12 ;  /* 0x000000050f0c7c24 */ /* 0x000fe4000f8e020c */
[----:B------:R-:W-:Y:S02]  /*7390*/  IMAD R5, R14, UR4, R13 ;  /* 0x000000040e057c24 */ /* 0x000fe4000f8e020d */
[----:B------:R-:W-:-:S03]  /*73a0*/  IMAD.MOV.U32 R4, RZ, RZ, 0x1 ;  /* 0x00000001ff047424 */ /* 0x000fc600078e00ff */
[----:B------:R-:W-:Y:S02]  /*73b0*/  SEL R18, R5, R12, !P1 ;  /* 0x0000000c05127207 */ /* 0x000fe40004800000 */
[----:B------:R-:W-:-:S07]  /*73c0*/  SEL R22, R12, R5, !P1 ;  /* 0x000000050c167207 */ /* 0x000fce0004800000 */
.L_x_172:
[----:B------:R-:W-:Y:S05]  /*73d0*/  BSYNC B1 ;  /* 0x0000000000017941 */ /* 0x000fea0003800000 */
.L_x_171:
[----:B------:R-:W-:-:S13]  /*73e0*/  LOP3.LUT P1, RZ, R4, 0xff, RZ, 0xc0, !PT ;  /* 0x000000ff04ff7812 */ /* 0x000fda000782c0ff */
[----:B------:R-:W-:Y:S05]  /*73f0*/  @P1 BRA `(.L_x_175) ;  /* 0xfffffff400401947 */ /* 0x000fea000383ffff */
[----:B------:R-:W-:Y:S05]  /*7400*/  BSYNC B0 ;  /* 0x0000000000007941 */ /* 0x000fea0003800000 */
.L_x_163:
[----:B------:R-:W-:-:S03]  /*7410*/  UMOV UR4, 0xffffffff ;  /* 0xffffffff00047882 */ /* 0x000fc60000000000 */
[----:B------:R-:W-:Y:S05]  /*7420*/  BRA.DIV UR4, `(.L_x_176) ;  /* 0x0000000604907947 */ /* 0x000fea000b800000 */
[----:B------:R-:W-:-:S13]  /*7430*/  ELECT P6, URZ, PT ;  /* 0x00000000003f782f */ /* 0x000fda00038c0000 */
.L_x_194:
[----:B------:R-:W-:Y:S04]  /*7440*/  BSSY B0, `(.L_x_177) ;  /* 0x000003d000007945 */ /* 0x000fe80003800000 */
[----:B------:R-:W-:Y:S05]  /*7450*/  @!P6 BRA `(.L_x_178) ;  /* 0x0000000000ece947 */ /* 0x000fea0003800000 */
[----:B------:R-:W-:-:S04]  /*7460*/  LOP3.LUT R23, R23, 0x2, RZ, 0xfc, !PT ;  /* 0x0000000217177812 */ /* 0x000fc800078efcff */
[----:B------:R-:W-:-:S13]  /*7470*/  ISETP.NE.AND P0, PT, R23, 0x3, PT ;  /* 0x000000031700780c */ /* 0x000fda0003f05270 */
[----:B------:R-:W-:Y:S05]  /*7480*/  @!P0 BRA `(.L_x_179) ;  /* 0x0000000000048947 */ /* 0x000fea0003800000 */
[----:B------:R-:W-:Y:S01]  /*7490*/  BPT.TRAP 0x1 ;  /* 0x000000040000795c */ /* 0x000fe20000300000 */
.L_x_179:
[----:B------:R-:W0:Y:S01]  /*74a0*/  S2R R5, SR_CgaCtaId ;  /* 0x0000000000057919 */ /* 0x000e220000008800 */
[----:B------:R-:W-:Y:S02]  /*74b0*/  MOV R0, 0x400 ;  /* 0x0000040000007802 */ /* 0x000fe40000000f00 */
[----:B------:R-:W-:Y:S02]  /*74c0*/  SHF.L.U32 R2, R3, 0x1f, RZ ;  /* 0x0000001f03027819 */ /* 0x000fe400000006ff */
[----:B0-----:R-:W-:-:S05]  /*74d0*/  LEA R5, R5, R0, 0x18 ;  /* 0x0000000005057211 */ /* 0x001fca00078ec0ff */
[----:B------:R-:W-:-:S04]  /*74e0*/  VIADD R5, R5, 0x30 ;  /* 0x0000003005057836 */ /* 0x000fc80000000000 */
[C---:B------:R-:W-:Y:S02]  /*74f0*/  IMAD R7, R8.reuse, 0x8, R5 ;  /* 0x0000000808077824 */ /* 0x040fe400078e0205 */
[----:B------:R-:W-:Y:S02]  /*7500*/  VIADD R8, R8, 0x1 ;  /* 0x0000000108087836 */ /* 0x000fe40000000000 */
[----:B------:R-:W0:Y:S03]  /*7510*/  SYNCS.PHASECHK.TRANS64.TRYWAIT P0, [R7+URZ], R2 ;  /* 0x00000002070075a7 */ /* 0x000e26000800017f */
[----:B------:R-:W-:-:S04]  /*7520*/  ISETP.NE.AND P1, PT, R8, 0x6, PT ;  /* 0x000000060800780c */ /* 0x000fc80003f25270 */
[----:B------:R-:W-:Y:S02]  /*7530*/  SEL R0, RZ, 0x1, P1 ;  /* 0x00000001ff007807 */ /* 0x000fe40000800000 */
[----:B------:R-:W-:Y:S02]  /*7540*/  SEL R8, R8, RZ, P1 ;  /* 0x000000ff08087207 */ /* 0x000fe40000800000 */
[----:B------:R-:W-:-:S03]  /*7550*/  LOP3.LUT R9, R3, R0, RZ, 0x3c, !PT ;  /* 0x0000000003097212 */ /* 0x000fc600078e3cff */
[----:B------:R-:W-:Y:S01]  /*7560*/  IMAD R6, R8, 0x8, R5 ;  /* 0x0000000808067824 */ /* 0x000fe200078e0205 */
[----:B------:R-:W-:Y:S01]  /*7570*/  SHF.L.U32 R3, R9, 0x1f, RZ ;  /* 0x0000001f09037819 */ /* 0x000fe200000006ff */
[----:B0-----:R-:W-:Y:S06]  /*7580*/  @!P0 BRA `(.L_x_180) ;  /* 0x0000000400588947 */ /* 0x001fec0003800000 */
.L_x_195:
[----:B------:R-:W1:Y:S01]  /*7590*/  SYNCS.PHASECHK.TRANS64.TRYWAIT P0, [R6+URZ], R3 ;  /* 0x00000003060075a7 */ /* 0x000e62000800017f */
[----:B------:R-:W-:-:S05]  /*75a0*/  VIADD R0, R8, 0x1 ;  /* 0x0000000108007836 */ /* 0x000fca0000000000 */
[----:B------:R-:W-:-:S04]  /*75b0*/  ISETP.NE.AND P1, PT, R0, 0x6, PT ;  /* 0x000000060000780c */ /* 0x000fc80003f25270 */
[----:B0-----:R-:W-:Y:S02]  /*75c0*/  SEL R2, RZ, 0x1, P1 ;  /* 0x00000001ff027807 */ /* 0x001fe40000800000 */
[----:B------:R-:W-:Y:S02]  /*75d0*/  SEL R0, R0, RZ, P1 ;  /* 0x000000ff00007207 */ /* 0x000fe40000800000 */
[----:B------:R-:W-:-:S03]  /*75e0*/  LOP3.LUT R9, R9, R2, RZ, 0x3c, !PT ;  /* 0x0000000209097212 */ /* 0x000fc600078e3cff */
[----:B------:R-:W-:Y:S01]  /*75f0*/  IMAD R7, R0, 0x8, R5 ;  /* 0x0000000800077824 */ /* 0x000fe200078e0205 */
[----:B------:R-:W-:Y:S01]  /*7600*/  SHF.L.U32 R4, R9, 0x1f, RZ ;  /* 0x0000001f09047819 */ /* 0x000fe200000006ff */
[----:B-1----:R-:W-:Y:S06]  /*7610*/  @!P0 BRA `(.L_x_181) ;  /* 0x0000000400488947 */ /* 0x002fec0003800000 */
.L_x_196:
[----:B------:R-:W1:Y:S01]  /*7620*/  SYNCS.PHASECHK.TRANS64.TRYWAIT P0, [R7+URZ], R4 ;  /* 0x00000004070075a7 */ /* 0x000e62000800017f */
[----:B------:R-:W-:-:S05]  /*7630*/  VIADD R0, R0, 0x1 ;  /* 0x0000000100007836 */ /* 0x000fca0000000000 */
[----:B------:R-:W-:-:S04]  /*7640*/  ISETP.NE.AND P1, PT, R0, 0x6, PT ;  /* 0x000000060000780c */ /* 0x000fc80003f25270 */
[----:B------:R-:W-:Y:S02]  /*7650*/  SEL R2, RZ, 0x1, P1 ;  /* 0x00000001ff027807 */ /* 0x000fe40000800000 */
[----:B------:R-:W-:Y:S02]  /*7660*/  SEL R0, R0, RZ, P1 ;  /* 0x000000ff00007207 */ /* 0x000fe40000800000 */
[----:B------:R-:W-:-:S03]  /*7670*/  LOP3.LUT R9, R9, R2, RZ, 0x3c, !PT ;  /* 0x0000000209097212 */ /* 0x000fc600078e3cff */
[----:B0-----:R-:W-:Y:S01]  /*7680*/  IMAD R6, R0, 0x8, R5 ;  /* 0x0000000800067824 */ /* 0x001fe200078e0205 */
[----:B------:R-:W-:Y:S01]  /*7690*/  SHF.L.U32 R3, R9, 0x1f, RZ ;  /* 0x0000001f09037819 */ /* 0x000fe200000006ff */
[----:B-1----:R-:W-:Y:S06]  /*76a0*/  @!P0 BRA `(.L_x_182) ;  /* 0x0000000400388947 */ /* 0x002fec0003800000 */
.L_x_197:
        /* <DEDUP_REMOVED lines=9> */
.L_x_198:
[----:B------:R-:W1:Y:S01]  /*7740*/  SYNCS.PHASECHK.TRANS64.TRYWAIT P0, [R7+URZ], R4 ;  /* 0x00000004070075a7 */ /* 0x000e62000800017f */
[----:B------:R-:W-:-:S05]  /*7750*/  VIADD R0, R0, 0x1 ;  /* 0x0000000100007836 */ /* 0x000fca0000000000 */
[----:B------:R-:W-:-:S04]  /*7760*/  ISETP.NE.AND P1, PT, R0, 0x6, PT ;  /* 0x000000060000780c */ /* 0x000fc80003f25270 */
[----:B------:R-:W-:Y:S02]  /*7770*/  SEL R2, RZ, 0x1, P1 ;  /* 0x00000001ff027807 */ /* 0x000fe40000800000 */
[----:B------:R-:W-:Y:S02]  /*7780*/  SEL R0, R0, RZ, P1 ;  /* 0x000000ff00007207 */ /* 0x000fe40000800000 */
[----:B------:R-:W-:Y:S01]  /*7790*/  LOP3.LUT R2, R9, R2, RZ, 0x3c, !PT ;  /* 0x0000000209027212 */ /* 0x000fe200078e3cff */
[----:B-1----:R-:W-:Y:S06]  /*77a0*/  @!P0 BRA `(.L_x_184) ;  /* 0x0000000400208947 */ /* 0x002fec0003800000 */
.L_x_199:
[----:B------:R-:W-:Y:S01]  /*77b0*/  IMAD R5, R0, 0x8, R5 ;  /* 0x0000000800057824 */ /* 0x000fe200078e0205 */
[----:B------:R-:W-:-:S07]  /*77c0*/  SHF.L.U32 R0, R2, 0x1f, RZ ;  /* 0x0000001f02007819 */ /* 0x000fce00000006ff */
.L_x_185:
[----:B--2---:R2:W3:Y:S02]  /*77d0*/  SYNCS.PHASECHK.TRANS64.TRYWAIT P0, [R5+URZ], R0 ;  /* 0x00000000050075a7 */ /* 0x0044e4000800017f */
[----:B---3--:R-:W-:Y:S05]  /*77e0*/  @!P0 NANOSLEEP.SYNCS 0x989680 ;  /* 0x009896800000895d */ /* 0x008fea0003900000 */
[----:B------:R-:W3:Y:S02]  /*77f0*/  @!P0 SYNCS.PHASECHK.TRANS64 P0, [R5+URZ], R0 ;  /* 0x00000000050085a7 */ /* 0x000ee4000800007f */
[----:B---3--:R-:W-:Y:S05]  /*7800*/  @!P0 BRA `(.L_x_185) ;  /* 0xfffffffc00f08947 */ /* 0x008fea000383ffff */
.L_x_178:
[----:B------:R-:W-:Y:S05]  /*7810*/  BSYNC B0 ;  /* 0x0000000000007941 */ /* 0x000fea0003800000 */
.L_x_177:
[----:B------:R-:W-:Y:S05]  /*7820*/  EXIT ;  /* 0x000000000000794d */ /* 0x000fea0003800000 */
.L_x_15:
[----:B0-----:R-:W-:-:S04]  /*7830*/  IMAD.U32 R3, RZ, RZ, UR43 ;  /* 0x0000002bff037e24 */ /* 0x001fc8000f8e00ff */
[----:B------:R0:W1:Y:S03]  /*7840*/  SYNCS.PHASECHK.TRANS64.TRYWAIT P0, [R3+URZ+-0x8], R0 ;  /* 0xfffff800030075a7 */ /* 0x000066000800017f */
[----:B-1----:R-:W-:Y:S05]  /*7850*/  @!P0 NANOSLEEP.SYNCS 0x989680 ;  /* 0x009896800000895d */ /* 0x002fea0003900000 */
[----:B------:R-:W1:Y:S02]  /*7860*/  @!P0 SYNCS.PHASECHK.TRANS64 P0, [R3+URZ+-0x8], R0 ;  /* 0xfffff800030085a7 */ /* 0x000e64000800007f */
[----:B-1----:R-:W-:Y:S05]  /*7870*/  @!P0 BRA `(.L_x_15) ;  /* 0xfffffffc00ec8947 */ /* 0x002fea000383ffff */
[----:B------:R-:W-:Y:S05]  /*7880*/  BRA `(.L_x_186) ;  /* 0xffffff9c00407947 */ /* 0x000fea000383ffff */
.L_x_20:
[----:B-1----:R1:W2:Y:S02]  /*7890*/  SYNCS.PHASECHK.TRANS64.TRYWAIT P1, [R3+URZ], R0 ;  /* 0x00000000030075a7 */ /* 0x0022a4000802017f */
[----:B--2---:R-:W-:Y:S05]  /*78a0*/  @!P1 NANOSLEEP.SYNCS 0x989680 ;  /* 0x009896800000995d */ /* 0x004fea0003900000 */
[----:B------:R-:W2:Y:S02]  /*78b0*/  @!P1 SYNCS.PHASECHK.TRANS64 P1, [R3+URZ], R0 ;  /* 0x00000000030095a7 */ /* 0x000ea4000802007f */
[----:B--2---:R-:W-:Y:S05]  /*78c0*/  @!P1 BRA `(.L_x_20) ;  /* 0xfffffffc00f09947 */ /* 0x004fea000383ffff */
[----:B------:R-:W-:Y:S05]  /*78d0*/  BRA `(.L_x_19) ;  /* 0xffffff9c00b47947 */ /* 0x000fea000383ffff */
.L_x_25:
[----:B-1----:R-:W-:-:S04]  /*78e0*/  IMAD.U32 R4, RZ, RZ, UR4 ;  /* 0x00000004ff047e24 */ /* 0x002fc8000f8e00ff */
[----:B------:R1:W2:Y:S03]  /*78f0*/  SYNCS.PHASECHK.TRANS64.TRYWAIT P1, [R4+URZ], R3 ;  /* 0x00000003040075a7 */ /* 0x0002a6000802017f */
[----:B--2---:R-:W-:Y:S05]  /*7900*/  @!P1 NANOSLEEP.SYNCS 0x989680 ;  /* 0x009896800000995d */ /* 0x004fea0003900000 */
[----:B------:R-:W2:Y:S02]  /*7910*/  @!P1 SYNCS.PHASECHK.TRANS64 P1, [R4+URZ], R3 ;  /* 0x00000003040095a7 */ /* 0x000ea4000802007f */
[----:B--2---:R-:W-:Y:S05]  /*7920*/  @!P1 BRA `(.L_x_25) ;  /* 0xfffffffc00ec9947 */ /* 0x004fea000383ffff */
[----:B------:R-:W-:Y:S05]  /*7930*/  BRA `(.L_x_24) ;  /* 0xffffffa000847947 */ /* 0x000fea000383ffff */
.L_x_31:
[----:B0-----:R-:W-:-:S04]  /*7940*/  IMAD.U32 R3, RZ, RZ, UR43 ;  /* 0x0000002bff037e24 */ /* 0x001fc8000f8e00ff */
[----:B------:R0:W1:Y:S03]  /*7950*/  SYNCS.PHASECHK.TRANS64.TRYWAIT P0, [R3+URZ+0x8], R0 ;  /* 0x00000800030075a7 */ /* 0x000066000800017f */
[----:B-1----:R-:W-:Y:S05]  /*7960*/  @!P0 NANOSLEEP.SYNCS 0x989680 ;  /* 0x009896800000895d */ /* 0x002fea0003900000 */
[----:B------:R-:W1:Y:S02]  /*7970*/  @!P0 SYNCS.PHASECHK.TRANS64 P0, [R3+URZ+0x8], R0 ;  /* 0x00000800030085a7 */ /* 0x000e64000800007f */
[----:B-1----:R-:W-:Y:S05]  /*7980*/  @!P0 BRA `(.L_x_31) ;  /* 0xfffffffc00ec8947 */ /* 0x002fea000383ffff */
[----:B------:R-:W-:Y:S05]  /*7990*/  BRA `(.L_x_187) ;  /* 0xffffffa400b07947 */ /* 0x000fea000383ffff */
.L_x_164:
[----:B------:R-:W-:Y:S01]  /*79a0*/  BSSY B1, `(.L_x_188) ;  /* 0x0000006000017945 */ /* 0x000fe20003800000 */
[----:B------:R-:W-:-:S07]  /*79b0*/  IMAD.MOV.U32 R15, RZ, RZ, -0x1 ;  /* 0xffffffffff0f7424 */ /* 0x000fce00078e00ff */
[----:B-----5:R-:W-:Y:S05]  /*79c0*/  WARPSYNC.COLLECTIVE R15, `(.L_x_189) ;  /* 0x000000000f0c7348 */ /* 0x020fea0003c00000 */
[----:B------:R-:W-:Y:S02]  /*79d0*/  ELECT P6, UR62, PT ;  /* 0x00000000003e782f */ /* 0x000fe400038c0000 */
[----:B------:R-:W-:Y:S01]  /*79e0*/  MOV R14, UR62 ;  /* 0x0000003e000e7c02 */ /* 0x000fe20008000f00 */
[----:B-----5:R-:W-:Y:S10]  /*79f0*/  ENDCOLLECTIVE ;  /* 0x000000000000791b */ /* 0x020ff40003800000 */
.L_x_189:
[----:B------:R-:W-:Y:S05]  /*7a00*/  BSYNC B1 ;  /* 0x0000000000017941 */ /* 0x000fea0003800000 */
.L_x_188:
[----:B------:R-:W-:Y:S05]  /*7a10*/  BRA `(.L_x_190) ;  /* 0xffffffec00c47947 */ /* 0x000fea000383ffff */
.L_x_167:
[----:B-1----:R1:W2:Y:S02]  /*7a20*/  SYNCS.PHASECHK.TRANS64.TRYWAIT P1, [R11+URZ+0x30], R6 ;  /* 0x000030060b0075a7 */ /* 0x0022a4000802017f */
[----:B--2---:R-:W-:Y:S05]  /*7a30*/  @!P1 NANOSLEEP.SYNCS 0x989680 ;  /* 0x009896800000995d */ /* 0x004fea0003900000 */
[----:B------:R-:W2:Y:S02]  /*7a40*/  @!P1 SYNCS.PHASECHK.TRANS64 P1, [R11+URZ+0x30], R6 ;  /* 0x000030060b0095a7 */ /* 0x000ea4000802007f */
[----:B--2---:R-:W-:Y:S05]  /*7a50*/  @!P1 BRA `(.L_x_167) ;  /* 0xfffffffc00f09947 */ /* 0x004fea000383ffff */
[----:B------:R-:W-:Y:S05]  /*7a60*/  BRA `(.L_x_191) ;  /* 0xffffffec00f87947 */ /* 0x000fea000383ffff */
.L_x_176:
[----:B------:R-:W-:Y:S01]  /*7a70*/  BSSY B0, `(.L_x_192) ;  /* 0x0000006000007945 */ /* 0x000fe20003800000 */
[----:B------:R-:W-:-:S07]  /*7a80*/  IMAD.MOV.U32 R15, RZ, RZ, -0x1 ;  /* 0xffffffffff0f7424 */ /* 0x000fce00078e00ff */
[----:B-----5:R-:W-:Y:S05]  /*7a90*/  WARPSYNC.COLLECTIVE R15, `(.L_x_193) ;  /* 0x000000000f0c7348 */ /* 0x020fea0003c00000 */
[----:B------:R-:W-:Y:S02]  /*7aa0*/  ELECT P6, UR62, PT ;  /* 0x00000000003e782f */ /* 0x000fe400038c0000 */
[----:B------:R-:W-:Y:S01]  /*7ab0*/  MOV R14, UR62 ;  /* 0x0000003e000e7c02 */ /* 0x000fe20008000f00 */
[----:B-----5:R-:W-:Y:S10]  /*7ac0*/  ENDCOLLECTIVE ;  /* 0x000000000000791b */ /* 0x020ff40003800000 */
.L_x_193:
[----:B------:R-:W-:Y:S05]  /*7ad0*/  BSYNC B0 ;  /* 0x0000000000007941 */ /* 0x000fea0003800000 */
.L_x_192:
[----:B------:R-:W-:Y:S05]  /*7ae0*/  BRA `(.L_x_194) ;  /* 0xfffffff800547947 */ /* 0x000fea000383ffff */
.L_x_180:
[----:B0-----:R0:W1:Y:S02]  /*7af0*/  SYNCS.PHASECHK.TRANS64.TRYWAIT P0, [R7+URZ], R2 ;  /* 0x00000002070075a7 */ /* 0x001064000800017f */
[----:B-1----:R-:W-:Y:S05]  /*7b00*/  @!P0 NANOSLEEP.SYNCS 0x989680 ;  /* 0x009896800000895d */ /* 0x002fea0003900000 */
[----:B------:R-:W1:Y:S02]  /*7b10*/  @!P0 SYNCS.PHASECHK.TRANS64 P0, [R7+URZ], R2 ;  /* 0x00000002070085a7 */ /* 0x000e64000800007f */
[----:B-1----:R-:W-:Y:S05]  /*7b20*/  @!P0 BRA `(.L_x_180) ;  /* 0xfffffffc00f08947 */ /* 0x002fea000383ffff */
[----:B------:R-:W-:Y:S05]  /*7b30*/  BRA `(.L_x_195) ;  /* 0xfffffff800947947 */ /* 0x000fea000383ffff */
.L_x_181:
[----:B0-----:R0:W1:Y:S02]  /*7b40*/  SYNCS.PHASECHK.TRANS64.TRYWAIT P0, [R6+URZ], R3 ;  /* 0x00000003060075a7 */ /* 0x001064000800017f */
[----:B-1----:R-:W-:Y:S05]  /*7b50*/  @!P0 NANOSLEEP.SYNCS 0x989680 ;  /* 0x009896800000895d */ /* 0x002fea0003900000 */
[----:B------:R-:W1:Y:S02]  /*7b60*/  @!P0 SYNCS.PHASECHK.TRANS64 P0, [R6+URZ], R3 ;  /* 0x00000003060085a7 */ /* 0x000e64000800007f */
[----:B-1----:R-:W-:Y:S05]  /*7b70*/  @!P0 BRA `(.L_x_181) ;  /* 0xfffffffc00f08947 */ /* 0x002fea000383ffff */
[----:B------:R-:W-:Y:S05]  /*7b80*/  BRA `(.L_x_196) ;  /* 0xfffffff800a47947 */ /* 0x000fea000383ffff */
.L_x_182:
[----:B0-----:R0:W1:Y:S02]  /*7b90*/  SYNCS.PHASECHK.TRANS64.TRYWAIT P0, [R7+URZ], R4 ;  /* 0x00000004070075a7 */ /* 0x001064000800017f */
[----:B-1----:R-:W-:Y:S05]  /*7ba0*/  @!P0 NANOSLEEP.SYNCS 0x989680 ;  /* 0x009896800000895d */ /* 0x002fea0003900000 */
[----:B------:R-:W1:Y:S02]  /*7bb0*/  @!P0 SYNCS.PHASECHK.TRANS64 P0, [R7+URZ], R4 ;  /* 0x00000004070085a7 */ /* 0x000e64000800007f */
[----:B-1----:R-:W-:Y:S05]  /*7bc0*/  @!P0 BRA `(.L_x_182) ;  /* 0xfffffffc00f08947 */ /* 0x002fea000383ffff */
[----:B------:R-:W-:Y:S05]  /*7bd0*/  BRA `(.L_x_197) ;  /* 0xfffffff800b47947 */ /* 0x000fea000383ffff */
.L_x_183:
[----:B0-----:R0:W1:Y:S02]  /*7be0*/  SYNCS.PHASECHK.TRANS64.TRYWAIT P0, [R6+URZ], R3 ;  /* 0x00000003060075a7 */ /* 0x001064000800017f */
[----:B-1----:R-:W-:Y:S05]  /*7bf0*/  @!P0 NANOSLEEP.SYNCS 0x989680 ;  /* 0x009896800000895d */ /* 0x002fea0003900000 */
[----:B------:R-:W1:Y:S02]  /*7c00*/  @!P0 SYNCS.PHASECHK.TRANS64 P0, [R6+URZ], R3 ;  /* 0x00000003060085a7 */ /* 0x000e64000800007f */
[----:B-1----:R-:W-:Y:S05]  /*7c10*/  @!P0 BRA `(.L_x_183) ;  /* 0xfffffffc00f08947 */ /* 0x002fea000383ffff */
[----:B------:R-:W-:Y:S05]  /*7c20*/  BRA `(.L_x_198) ;  /* 0xfffffff800c47947 */ /* 0x000fea000383ffff */
.L_x_184:
[----:B-1----:R1:W2:Y:S02]  /*7c30*/  SYNCS.PHASECHK.TRANS64.TRYWAIT P0, [R7+URZ], R4 ;  /* 0x00000004070075a7 */ /* 0x0022a4000800017f */
[----:B--2---:R-:W-:Y:S05]  /*7c40*/  @!P0 NANOSLEEP.SYNCS 0x989680 ;  /* 0x009896800000895d */ /* 0x004fea0003900000 */
[----:B------:R-:W2:Y:S02]  /*7c50*/  @!P0 SYNCS.PHASECHK.TRANS64 P0, [R7+URZ], R4 ;  /* 0x00000004070085a7 */ /* 0x000ea4000800007f */
[----:B--2---:R-:W-:Y:S05]  /*7c60*/  @!P0 BRA `(.L_x_184) ;  /* 0xfffffffc00f08947 */ /* 0x004fea000383ffff */
[----:B------:R-:W-:Y:S05]  /*7c70*/  BRA `(.L_x_199) ;  /* 0xfffffff800cc7947 */ /* 0x000fea000383ffff */
.L_x_200:
[----:B------:R-:W-:-:S00]  /*7c80*/  BRA `(.L_x_200) ;  /* 0xfffffffc00fc7947 */ /* 0x000fc0000383ffff */
[----:B------:R-:W-:-:S00]  /*7c90*/  NOP ;  /* 0x0000000000007918 */ /* 0x000fc00000000000 */
        /* <DEDUP_REMOVED lines=14> */
.L_x_201:


//--------------------- .nv.global.init           --------------------------
	.section	.nv.global.init,"aw",@progbits
.nv.global.init:
	.type		$str$22,@object
	.size		$str$22,($str$23 - $str$22)
$str$22:
        /*0000*/ 	.byte	0x6b, 0x5f, 0x74, 0x69, 0x6c, 0x65, 0x5f, 0x63, 0x6f, 0x75, 0x6e, 0x74, 0x20, 0x3e, 0x3d, 0x20
        /*0010*/ 	.byte	0x31, 0x00
	.type		$str$23,@object
	.size		$str$23,(__unnamed_1 - $str$23)
$str$23:
        /*0012*/ 	.byte	0x2f, 0x74, 0x6d, 0x70, 0x2f, 0x63, 0x75, 0x74, 0x6c, 0x61, 0x73, 0x73, 0x5f, 0x73, 0x77, 0x65
        /*0022*/ 	.byte	0x65, 0x70, 0x5f, 0x73, 0x72, 0x63, 0x2f, 0x69, 0x6e, 0x63, 0x6c, 0x75, 0x64, 0x65, 0x2f, 0x63
        /*0032*/ 	.byte	0x75, 0x74, 0x6c, 0x61, 0x73, 0x73, 0x2f, 0x67, 0x65, 0x6d, 0x6d, 0x2f, 0x63, 0x6f, 0x6c, 0x6c
        /*0042*/ 	.byte	0x65, 0x63, 0x74, 0x69, 0x76, 0x65, 0x2f, 0x73, 0x6d, 0x39, 0x30, 0x5f, 0x6d, 0x6d, 0x61, 0x5f
        /*0052*/ 	.byte	0x74, 0x6d, 0x61, 0x5f, 0x67, 0x6d, 0x6d, 0x61, 0x5f, 0x73, 0x73, 0x5f, 0x77, 0x61, 0x72, 0x70
        /*0062*/ 	.byte	0x73, 0x70, 0x65, 0x63, 0x69, 0x61, 0x6c, 0x69, 0x7a, 0x65, 0x64, 0x2e, 0x68, 0x70, 0x70, 0x00
	.type		__unnamed_1,@object
	.size		__unnamed_1,(.L_0 - __unnamed_1)
__unnamed_1:
        /*0072*/ 	.byte	0x76, 0x6f, 0x69, 0x64, 0x20, 0x63, 0x75, 0x74, 0x6c, 0x61, 0x73, 0x73, 0x3a, 0x3a, 0x67, 0x65
        /* <DEDUP_REMOVED lines=180> */
        /*0bc2*/ 	.byte	0x00
.L_0:


//--------------------- .nv.shared._ZN7cutlass13device_kernelINS_4gemm6kernel13GemmUniversalIN4cute5tupleIJiiiiEEENS1_10collective13CollectiveMmaINS1_34MainloopSm90TmaGmmaWarpSpecializedILi6ENS5_IJNS4_1CILi1EEESB_SB_EEENS1_32KernelTmaWarpSpecializedPingpongEEENS5_IJNSA_ILi64EEENSA_ILi128EEESF_EEENS_10bfloat16_tENS5_IJlSB_lEEESI_SJ_NS4_8TiledMMAINS4_8MMA_AtomIJNS4_4SM904GMMA28MMA_64x128x16_F32BF16BF16_SSILNSN_5MajorE0ELSP_0ELNSN_7ScaleInE1ELSQ_1EEEEEENS4_6LayoutISC_NS5_IJNSA_ILi0EEESU_SU_EEEEENS5_IJNS4_10UnderscoreESX_SX_EEEEENS4_13SM90_TMA_LOADENS4_14ComposedLayoutINS4_7SwizzleILi3ELi4ELi3EEENS4_18smem_ptr_flag_bitsILi16EEENST_INS5_IJNSA_ILi8EEESF_EEENS5_IJSF_SB_EEEEEEEvNS4_8identityES10_S1A_vS1B_EENS_8epilogue10collective6detail29Sm90TmaWarpSpecializedAdapterINS1E_15DefaultEpilogueISI_SJ_SJ_NS1D_6thread17LinearCombinationISI_Li1EffLNS1I_9ScaleType4KindE0ELNS_15FloatRoundStyleE2ESI_EENS1_15EpilogueDefaultEEEEEvvEEEEvNT_6ParamsE --------------------------
	.section	.nv.shared._ZN7cutlass13device_kernelINS_4gemm6kernel13GemmUniversalIN4cute5tupleIJiiiiEEENS1_10collective13CollectiveMmaINS1_34MainloopSm90TmaGmmaWarpSpecializedILi6ENS5_IJNS4_1CILi1EEESB_SB_EEENS1_32KernelTmaWarpSpecializedPingpongEEENS5_IJNSA_ILi64EEENSA_ILi128EEESF_EEENS_10bfloat16_tENS5_IJlSB_lEEESI_SJ_NS4_8TiledMMAINS4_8MMA_AtomIJNS4_4SM904GMMA28MMA_64x128x16_F32BF16BF16_SSILNSN_5MajorE0ELSP_0ELNSN_7ScaleInE1ELSQ_1EEEEEENS4_6LayoutISC_NS5_IJNSA_ILi0EEESU_SU_EEEEENS5_IJNS4_10UnderscoreESX_SX_EEEEENS4_13SM90_TMA_LOADENS4_14ComposedLayoutINS4_7SwizzleILi3ELi4ELi3EEENS4_18smem_ptr_flag_bitsILi16EEENST_INS5_IJNSA_ILi8EEESF_EEENS5_IJSF_SB_EEEEEEEvNS4_8identityES10_S1A_vS1B_EENS_8epilogue10collective6detail29Sm90TmaWarpSpecializedAdapterINS1E_15DefaultEpilogueISI_SJ_SJ_NS1D_6thread17LinearCombinationISI_Li1EffLNS1I_9ScaleType4KindE0ELNS_15FloatRoundStyleE2ESI_EENS1_15EpilogueDefaultEEEEEvvEEEEvNT_6ParamsE,"aw",@nobits
	.sectionflags	@""
	.align	16
	.zero		1024


//--------------------- .nv.shared.reserved.0     --------------------------
	.section	.nv.shared.reserved.0,"aw",@nobits
	.weak		__nv_reservedSMEM_offset_0_alias
	.size		__nv_reservedSMEM_offset_0_alias, 0, 0
	.other		__nv_reservedSMEM_offset_0_alias,@"STO_CUDA_RESERVED_SHARED STV_DEFAULT"
__nv_reservedSMEM_offset_0_alias:
	.zero		0


//--------------------- .nv.global                --------------------------
	.section	.nv.global,"aw",@nobits
.nv.global:
	.type		_ZN40_INTERNAL_4fbd5c17_4_k_cu_7fddc673_265524cute1_E,@object
	.size		_ZN40_INTERNAL_4fbd5c17_4_k_cu_7fddc673_265524cute1_E,(_ZN40_INTERNAL_4fbd5c17_4_k_cu_7fddc673_265524cuda3std3__45__cpo6cbeginE - _ZN40_INTERNAL_4fbd5c17_4_k_cu_7fddc673_265524cute1_E)
_ZN40_INTERNAL_4fbd5c17_4_k_cu_7fddc673_265524cute1_E:
	.zero		1
	.type		_ZN40_INTERNAL_4fbd5c17_4_k_cu_7fddc673_265524cuda3std3__45__cpo6cbeginE,@object
	.size		_ZN40_INTERNAL_4fbd5c17_4_k_cu_7fddc673_265524cuda3std3__45__cpo6cbeginE,(_ZN40_INTERNAL_4fbd5c17_4_k_cu_7fddc673_265524cuda3std3__48in_placeE - _ZN40_INTERNAL_4fbd5c17_4_k_cu_7fddc673_265524cuda3std3__45__cpo6cbeginE)
_ZN40_INTERNAL_4fbd5c17_4_k_cu_7fddc673_265524cuda3std3__45__cpo6cbeginE:
	.zero		1
	.type		_ZN40_INTERNAL_4fbd5c17_4_k_cu_7fddc673_265524cuda3std3__48in_placeE,@object
	.size		_ZN40_INTERNAL_4fbd5c17_4_k_cu_7fddc673_265524cuda3std3__48in_placeE,(_ZN40_INTERNAL_4fbd5c17_4_k_cu_7fddc673_265524cuda3std6ranges3__45__cpo9iter_moveE - _ZN40_INTERNAL_4fbd5c17_4_k_cu_7fddc673_265524cuda3std3__48in_placeE)
_ZN40_INTERNAL_4fbd5c17_4_k_cu_7fddc673_265524cuda3std3__48in_placeE:
	.zero		1
	.type		_ZN40_INTERNAL_4fbd5c17_4_k_cu_7fddc673_265524cuda3std6ranges3__45__cpo9iter_moveE,@object
	.size		_ZN40_INTERNAL_4fbd5c17_4_k_cu_7fddc673_265524cuda3std6ranges3__45__cpo9iter_moveE,(_ZN40_INTERNAL_4fbd5c17_4_k_cu_7fddc673_265524cuda3std3__45__cpo5beginE - _ZN40_INTERNAL_4fbd5c17_4_k_cu_7fddc673_265524cuda3std6ranges3__45__cpo9iter_moveE)
_ZN40_INTERNAL_4fbd5c17_4_k_cu_7fddc673_265524cuda3std6ranges3__45__cpo9iter_moveE:
	.zero		1
	.type		_ZN40_INTERNAL_4fbd5c17_4_k_cu_7fddc673_265524cuda3std3__45__cpo5beginE,@object
	.size		_ZN40_INTERNAL_4fbd5c17_4_k_cu_7fddc673_265524cuda3std3__45__cpo5beginE,(_ZN40_INTERNAL_4fbd5c17_4_k_cu_7fddc673_265524cuda3std3__442_GLOBAL__N__4fbd5c17_4_k_cu_7fddc673_265526ignoreE - _ZN40_INTERNAL_4fbd5c17_4_k_cu_7fddc673_265524cuda3std3__45__cpo5beginE)
_ZN40_INTERNAL_4fbd5c17_4_k_cu_7fddc673_265524cuda3std3__45__cpo5beginE:
	.zero		1
	.type		_ZN40_INTERNAL_4fbd5c17_4_k_cu_7fddc673_265524cuda3std3__442_GLOBAL__N__4fbd5c17_4_k_cu_7fddc673_265526ignoreE,@object
	.size		_ZN40_INTERNAL_4fbd5c17_4_k_cu_7fddc673_265524cuda3std3__442_GLOBAL__N__4fbd5c17_4_k_cu_7fddc673_265526ignoreE,(_ZN40_INTERNAL_4fbd5c17_4_k_cu_7fddc673_265524cute7productE - _ZN40_INTERNAL_4fbd5c17_4_k_cu_7fddc673_265524cuda3std3__442_GLOBAL__N__4fbd5c17_4_k_cu_7fddc673_265526ignoreE)
_ZN40_INTERNAL_4fbd5c17_4_k_cu_7fddc673_265524cuda3std3__442_GLOBAL__N__4fbd5c17_4_k_cu_7fddc673_265526ignoreE:
	.zero		1
	.type		_ZN40_INTERNAL_4fbd5c17_4_k_cu_7fddc673_265524cute7productE,@object
	.size		_ZN40_INTERNAL_4fbd5c17_4_k_cu_7fddc673_265524cute7productE,(_ZN40_INTERNAL_4fbd5c17_4_k_cu_7fddc673_265524cuda3std3__45__cpo3endE - _ZN40_INTERNAL_4fbd5c17_4_k_cu_7fddc673_265524cute7productE)
_ZN40_INTERNAL_4fbd5c17_4_k_cu_7fddc673_265524cute7productE:
	.zero		1
	.type		_ZN40_INTERNAL_4fbd5c17_4_k_cu_7fddc673_265524cuda3std3__45__cpo3endE,@object
	.size		_ZN40_INTERNAL_4fbd5c17_4_k_cu_7fddc673_265524cuda3std3__45__cpo3endE,(_ZN40_INTERNAL_4fbd5c17_4_k_cu_7fddc673_265524cuda3std3__419piecewise_constructE - _ZN40_INTERNAL_4fbd5c17_4_k_cu_7fddc673_265524cuda3std3__45__cpo3endE)
_ZN40_INTERNAL_4fbd5c17_4_k_cu_7fddc673_265524cuda3std3__45__cpo3endE:
	.zero		1
	.type		_ZN40_INTERNAL_4fbd5c17_4_k_cu_7fddc673_265524cuda3std3__419piecewise_constructE,@object
	.size		_ZN40_INTERNAL_4fbd5c17_4_k_cu_7fddc673_265524cuda3std3__419piecewise_constructE,(_ZN40_INTERNAL_4fbd5c17_4_k_cu_7fddc673_265524cuda3std3__45__cpo4cendE - _ZN40_INTERNAL_4fbd5c17_4_k_cu_7fddc673_265524cuda3std3__419piecewise_constructE)
_ZN40_INTERNAL_4fbd5c17_4_k_cu_7fddc673_265524cuda3std3__419piecewise_constructE:
	.zero		1
	.type		_ZN40_INTERNAL_4fbd5c17_4_k_cu_7fddc673_265524cuda3std3__45__cpo4cendE,@object
	.size		_ZN40_INTERNAL_4fbd5c17_4_k_cu_7fddc673_265524cuda3std3__45__cpo4cendE,(_ZN40_INTERNAL_4fbd5c17_4_k_cu_7fddc673_265524cuda3std6ranges3__45__cpo4swapE - _ZN40_INTERNAL_4fbd5c17_4_k_cu_7fddc673_265524cuda3std3__45__cpo4cendE)
_ZN40_INTERNAL_4fbd5c17_4_k_cu_7fddc673_265524cuda3std3__45__cpo4cendE:
	.zero		1
	.type		_ZN40_INTERNAL_4fbd5c17_4_k_cu_7fddc673_265524cuda3std6ranges3__45__cpo4swapE,@object
	.size		_ZN40_INTERNAL_4fbd5c17_4_k_cu_7fddc673_265524cuda3std6ranges3__45__cpo4swapE,(.L_8 - _ZN40_INTERNAL_4fbd5c17_4_k_cu_7fddc673_265524cuda3std6ranges3__45__cpo4swapE)
_ZN40_INTERNAL_4fbd5c17_4_k_cu_7fddc673_265524cuda3std6ranges3__45__cpo4swapE:
	.zero		1
.L_8:


//--------------------- .nv.constant0._ZN7cutlass13device_kernelINS_4gemm6kernel13GemmUniversalIN4cute5tupleIJiiiiEEENS1_10collective13CollectiveMmaINS1_34MainloopSm90TmaGmmaWarpSpecializedILi6ENS5_IJNS4_1CILi1EEESB_SB_EEENS1_32KernelTmaWarpSpecializedPingpongEEENS5_IJNSA_ILi64EEENSA_ILi128EEESF_EEENS_10bfloat16_tENS5_IJlSB_lEEESI_SJ_NS4_8TiledMMAINS4_8MMA_AtomIJNS4_4SM904GMMA28MMA_64x128x16_F32BF16BF16_SSILNSN_5MajorE0ELSP_0ELNSN_7ScaleInE1ELSQ_1EEEEEENS4_6LayoutISC_NS5_IJNSA_ILi0EEESU_SU_EEEEENS5_IJNS4_10UnderscoreESX_SX_EEEEENS4_13SM90_TMA_LOADENS4_14ComposedLayoutINS4_7SwizzleILi3ELi4ELi3EEENS4_18smem_ptr_flag_bitsILi16EEENST_INS5_IJNSA_ILi8EEESF_EEENS5_IJSF_SB_EEEEEEEvNS4_8identityES10_S1A_vS1B_EENS_8epilogue10collective6detail29Sm90TmaWarpSpecializedAdapterINS1E_15DefaultEpilogueISI_SJ_SJ_NS1D_6thread17LinearCombinationISI_Li1EffLNS1I_9ScaleType4KindE0ELNS_15FloatRoundStyleE2ESI_EENS1_15EpilogueDefaultEEEEEvvEEEEvNT_6ParamsE --------------------------
	.section	.nv.constant0._ZN7cutlass13device_kernelINS_4gemm6kernel13GemmUniversalIN4cute5tupleIJiiiiEEENS1_10collective13CollectiveMmaINS1_34MainloopSm90TmaGmmaWarpSpecializedILi6ENS5_IJNS4_1CILi1EEESB_SB_EEENS1_32KernelTmaWarpSpecializedPingpongEEENS5_IJNSA_ILi64EEENSA_ILi128EEESF_EEENS_10bfloat16_tENS5_IJlSB_lEEESI_SJ_NS4_8TiledMMAINS4_8MMA_AtomIJNS4_4SM904GMMA28MMA_64x128x16_F32BF16BF16_SSILNSN_5MajorE0ELSP_0ELNSN_7ScaleInE1ELSQ_1EEEEEENS4_6LayoutISC_NS5_IJNSA_ILi0EEESU_SU_EEEEENS5_IJNS4_10UnderscoreESX_SX_EEEEENS4_13SM90_TMA_LOADENS4_14ComposedLayoutINS4_7SwizzleILi3ELi4ELi3EEENS4_18smem_ptr_flag_bitsILi16EEENST_INS5_IJNSA_ILi8EEESF_EEENS5_IJSF_SB_EEEEEEEvNS4_8identityES10_S1A_vS1B_EENS_8epilogue10collective6detail29Sm90TmaWarpSpecializedAdapterINS1E_15DefaultEpilogueISI_SJ_SJ_NS1D_6thread17LinearCombinationISI_Li1EffLNS1I_9ScaleType4KindE0ELNS_15FloatRoundStyleE2ESI_EENS1_15EpilogueDefaultEEEEEvvEEEEvNT_6ParamsE,"a",@progbits
	.sectionflags	@""
	.align	4
.nv.constant0._ZN7cutlass13device_kernelINS_4gemm6kernel13GemmUniversalIN4cute5tupleIJiiiiEEENS1_10collective13CollectiveMmaINS1_34MainloopSm90TmaGmmaWarpSpecializedILi6ENS5_IJNS4_1CILi1EEESB_SB_EEENS1_32KernelTmaWarpSpecializedPingpongEEENS5_IJNSA_ILi64EEENSA_ILi128EEESF_EEENS_10bfloat16_tENS5_IJlSB_lEEESI_SJ_NS4_8TiledMMAINS4_8MMA_AtomIJNS4_4SM904GMMA28MMA_64x128x16_F32BF16BF16_SSILNSN_5MajorE0ELSP_0ELNSN_7ScaleInE1ELSQ_1EEEEEENS4_6LayoutISC_NS5_IJNSA_ILi0EEESU_SU_EEEEENS5_IJNS4_10UnderscoreESX_SX_EEEEENS4_13SM90_TMA_LOADENS4_14ComposedLayoutINS4_7SwizzleILi3ELi4ELi3EEENS4_18smem_ptr_flag_bitsILi16EEENST_INS5_IJNSA_ILi8EEESF_EEENS5_IJSF_SB_EEEEEEEvNS4_8identityES10_S1A_vS1B_EENS_8epilogue10collective6detail29Sm90TmaWarpSpecializedAdapterINS1E_15DefaultEpilogueISI_SJ_SJ_NS1D_6thread17LinearCombinationISI_Li1EffLNS1I_9ScaleType4KindE0ELNS_15FloatRoundStyleE2ESI_EENS1_15EpilogueDefaultEEEEEvvEEEEvNT_6ParamsE:
	.zero		1664


//--------------------- SYMBOLS --------------------------

	.type		.nv.reservedSmem.offset0,@object
	.size		.nv.reservedSmem.offset0,0x4
	.type		__assertfail,@function
